//
// Generated by NVIDIA NVVM Compiler
//
// Compiler Build ID: CL-36424714
// Cuda compilation tools, release 13.0, V13.0.88
// Based on NVVM 20.0.0
//

.version 9.0
.target sm_100
.address_size 64

	// .globl	_Z13wmmaTiledGemmPK6__halfS1_Pfiii
.extern .func  (.param .b32 func_retval0) vprintf
(
	.param .b64 vprintf_param_0,
	.param .b64 vprintf_param_1
)
;
// _ZZ13wmmaTiledGemmPK6__halfS1_PfiiiE2sA has been demoted
// _ZZ13wmmaTiledGemmPK6__halfS1_PfiiiE2sB has been demoted
.global .align 1 .b8 $str[22] = {45, 45, 45, 32, 75, 101, 114, 110, 101, 108, 32, 83, 101, 116, 117, 112, 32, 45, 45, 45, 10};
.global .align 1 .b8 $str$1[53] = {71, 114, 105, 100, 58, 32, 37, 100, 120, 37, 100, 46, 32, 66, 108, 111, 99, 107, 58, 32, 37, 100, 120, 37, 100, 46, 32, 84, 104, 114, 101, 97, 100, 115, 58, 32, 37, 100, 46, 32, 84, 105, 108, 101, 58, 32, 37, 100, 120, 37, 100, 10};
.global .align 1 .b8 $str$2[47] = {66, 108, 111, 99, 107, 32, 40, 48, 44, 48, 41, 32, 115, 116, 97, 114, 116, 115, 32, 97, 116, 32, 103, 108, 111, 98, 97, 108, 32, 67, 32, 105, 110, 100, 101, 120, 32, 40, 37, 100, 44, 32, 37, 100, 41, 10};
.global .align 1 .b8 $str$3[59] = {87, 97, 114, 112, 32, 48, 32, 40, 84, 104, 114, 101, 97, 100, 32, 48, 41, 32, 116, 97, 114, 103, 101, 116, 115, 32, 67, 32, 116, 105, 108, 101, 32, 97, 116, 32, 40, 37, 100, 44, 32, 37, 100, 41, 32, 40, 83, 105, 122, 101, 32, 37, 100, 120, 37, 100, 41, 10};
.global .align 1 .b8 $str$4[38] = {10, 45, 45, 45, 32, 75, 45, 84, 105, 108, 101, 32, 37, 100, 47, 37, 100, 32, 40, 107, 95, 111, 102, 102, 115, 101, 116, 58, 32, 37, 100, 41, 32, 45, 45, 45, 10};
.global .align 1 .b8 $str$5[61] = {68, 73, 65, 71, 58, 32, 83, 104, 97, 114, 101, 100, 32, 77, 101, 109, 111, 114, 121, 32, 76, 111, 97, 100, 32, 67, 111, 109, 112, 108, 101, 116, 101, 46, 32, 115, 65, 91, 48, 93, 91, 48, 93, 61, 37, 102, 44, 32, 115, 66, 91, 48, 93, 91, 48, 93, 61, 37, 102, 10};
.global .align 1 .b8 $str$6[36] = {68, 73, 65, 71, 58, 32, 115, 65, 91, 37, 100, 93, 91, 37, 100, 93, 61, 37, 102, 44, 32, 115, 66, 91, 37, 100, 93, 91, 37, 100, 93, 61, 37, 102, 10};
.global .align 1 .b8 $str$7[71] = {87, 77, 77, 65, 32, 83, 84, 69, 80, 58, 32, 75, 95, 73, 110, 110, 101, 114, 61, 37, 100, 46, 32, 76, 111, 97, 100, 32, 65, 32, 102, 114, 111, 109, 32, 115, 65, 91, 48, 93, 91, 37, 100, 93, 46, 32, 76, 111, 97, 100, 32, 66, 32, 102, 114, 111, 109, 32, 115, 66, 91, 37, 100, 93, 91, 37, 100, 93, 46, 10};
.global .align 1 .b8 $str$8[52] = {87, 77, 77, 65, 32, 83, 84, 69, 80, 58, 32, 83, 116, 114, 105, 100, 101, 115, 32, 65, 58, 32, 37, 100, 44, 32, 66, 58, 32, 37, 100, 32, 40, 67, 97, 110, 111, 110, 105, 99, 97, 108, 32, 83, 116, 114, 105, 100, 101, 41, 10};
.global .align 1 .b8 $str$9[39] = {70, 82, 65, 71, 32, 68, 73, 65, 71, 58, 32, 97, 95, 102, 114, 97, 103, 91, 48, 93, 61, 37, 102, 44, 32, 97, 95, 102, 114, 97, 103, 91, 49, 93, 61, 37, 102, 10};
.global .align 1 .b8 $str$10[39] = {70, 82, 65, 71, 32, 68, 73, 65, 71, 58, 32, 98, 95, 102, 114, 97, 103, 91, 48, 93, 61, 37, 102, 44, 32, 98, 95, 102, 114, 97, 103, 91, 49, 93, 61, 37, 102, 10};

.visible .entry _Z13wmmaTiledGemmPK6__halfS1_Pfiii(
	.param .u64 .ptr .align 1 _Z13wmmaTiledGemmPK6__halfS1_Pfiii_param_0,
	.param .u64 .ptr .align 1 _Z13wmmaTiledGemmPK6__halfS1_Pfiii_param_1,
	.param .u64 .ptr .align 1 _Z13wmmaTiledGemmPK6__halfS1_Pfiii_param_2,
	.param .u32 _Z13wmmaTiledGemmPK6__halfS1_Pfiii_param_3,
	.param .u32 _Z13wmmaTiledGemmPK6__halfS1_Pfiii_param_4,
	.param .u32 _Z13wmmaTiledGemmPK6__halfS1_Pfiii_param_5
)
{
	.local .align 16 .b8 	__local_depot0[32];
	.reg .b64 	%SP;
	.reg .b64 	%SPL;
	.reg .pred 	%p<56>;
	.reg .b16 	%rs<89>;
	.reg .b32 	%r<357>;
	.reg .b32 	%f<58>;
	.reg .b64 	%rd<70>;
	.reg .b64 	%fd<9>;
	// demoted variable
	.shared .align 2 .b8 _ZZ13wmmaTiledGemmPK6__halfS1_PfiiiE2sA[2112];
	// demoted variable
	.shared .align 2 .b8 _ZZ13wmmaTiledGemmPK6__halfS1_PfiiiE2sB[2112];
	mov.u64 	%SPL, __local_depot0;
	cvta.local.u64 	%SP, %SPL;
	ld.param.u64 	%rd4, [_Z13wmmaTiledGemmPK6__halfS1_Pfiii_param_0];
	ld.param.u64 	%rd5, [_Z13wmmaTiledGemmPK6__halfS1_Pfiii_param_1];
	ld.param.u32 	%r118, [_Z13wmmaTiledGemmPK6__halfS1_Pfiii_param_3];
	ld.param.u32 	%r119, [_Z13wmmaTiledGemmPK6__halfS1_Pfiii_param_4];
	ld.param.u32 	%r120, [_Z13wmmaTiledGemmPK6__halfS1_Pfiii_param_5];
	cvta.to.global.u64 	%rd1, %rd4;
	cvta.to.global.u64 	%rd2, %rd5;
	add.u64 	%rd6, %SP, 0;
	add.u64 	%rd3, %SPL, 0;
	mov.u32 	%r121, %ctaid.y;
	shl.b32 	%r1, %r121, 5;
	mov.u32 	%r122, %ctaid.x;
	shl.b32 	%r2, %r122, 5;
	mov.u32 	%r3, %tid.x;
	shr.u32 	%r340, %r3, 5;
	shr.u32 	%r5, %r3, 6;
	and.b32  	%r6, %r340, 1;
	shr.u32 	%r123, %r3, 1;
	and.b32  	%r7, %r123, 16;
	or.b32  	%r124, %r3, %r122;
	or.b32  	%r8, %r124, %r121;
	setp.ne.s32 	%p1, %r8, 0;
	@%p1 bra 	$L__BB0_2;
	mov.u64 	%rd7, $str;
	cvta.global.u64 	%rd8, %rd7;
	{ // callseq 0, 0
	.param .b64 param0;
	st.param.b64 	[param0], %rd8;
	.param .b64 param1;
	st.param.b64 	[param1], 0;
	.param .b32 retval0;
	call.uni (retval0), 
	vprintf, 
	(
	param0, 
	param1
	);
	ld.param.b32 	%r125, [retval0];
	} // callseq 0
	mov.u32 	%r127, %nctaid.x;
	mov.u32 	%r128, %nctaid.y;
	mov.u32 	%r129, %ntid.x;
	mov.u32 	%r130, %ntid.y;
	st.local.v4.u32 	[%rd3], {%r127, %r128, %r129, %r130};
	mov.b32 	%r131, 32;
	mov.b32 	%r132, 128;
	st.local.v2.u32 	[%rd3+16], {%r132, %r131};
	st.local.u32 	[%rd3+24], %r131;
	mov.u64 	%rd9, $str$1;
	cvta.global.u64 	%rd10, %rd9;
	{ // callseq 1, 0
	.param .b64 param0;
	st.param.b64 	[param0], %rd10;
	.param .b64 param1;
	st.param.b64 	[param1], %rd6;
	.param .b32 retval0;
	call.uni (retval0), 
	vprintf, 
	(
	param0, 
	param1
	);
	ld.param.b32 	%r133, [retval0];
	} // callseq 1
	st.local.v2.u32 	[%rd3], {%r1, %r2};
	mov.u64 	%rd12, $str$2;
	cvta.global.u64 	%rd13, %rd12;
	{ // callseq 2, 0
	.param .b64 param0;
	st.param.b64 	[param0], %rd13;
	.param .b64 param1;
	st.param.b64 	[param1], %rd6;
	.param .b32 retval0;
	call.uni (retval0), 
	vprintf, 
	(
	param0, 
	param1
	);
	ld.param.b32 	%r135, [retval0];
	} // callseq 2
	shl.b32 	%r137, %r5, 4;
	add.s32 	%r138, %r1, %r137;
	add.s32 	%r139, %r2, %r7;
	mov.b32 	%r140, 16;
	st.local.v4.u32 	[%rd3], {%r138, %r139, %r140, %r140};
	mov.u64 	%rd14, $str$3;
	cvta.global.u64 	%rd15, %rd14;
	{ // callseq 3, 0
	.param .b64 param0;
	st.param.b64 	[param0], %rd15;
	.param .b64 param1;
	st.param.b64 	[param1], %rd6;
	.param .b32 retval0;
	call.uni (retval0), 
	vprintf, 
	(
	param0, 
	param1
	);
	ld.param.b32 	%r141, [retval0];
	} // callseq 3
$L__BB0_2:
	add.s32 	%r143, %r120, 31;
	shr.s32 	%r144, %r143, 31;
	shr.u32 	%r145, %r144, 27;
	add.s32 	%r146, %r143, %r145;
	shr.s32 	%r9, %r146, 5;
	setp.lt.s32 	%p2, %r120, 1;
	@%p2 bra 	$L__BB0_61;
	and.b32  	%r331, %r3, 31;
	add.s32 	%r11, %r2, %r331;
	mov.u32 	%r149, _ZZ13wmmaTiledGemmPK6__halfS1_PfiiiE2sA;
	mad.lo.s32 	%r12, %r5, 1056, %r149;
	shl.b32 	%r150, %r6, 5;
	mov.u32 	%r151, _ZZ13wmmaTiledGemmPK6__halfS1_PfiiiE2sB;
	add.s32 	%r13, %r151, %r150;
	max.s32 	%r152, %r9, 1;
	add.s32 	%r14, %r340, %r1;
	add.s32 	%r153, %r3, 128;
	shr.u32 	%r342, %r153, 5;
	add.s32 	%r16, %r342, %r1;
	add.s32 	%r154, %r3, 256;
	shr.u32 	%r344, %r154, 5;
	add.s32 	%r18, %r344, %r1;
	add.s32 	%r155, %r3, 384;
	shr.u32 	%r346, %r155, 5;
	add.s32 	%r20, %r346, %r1;
	add.s32 	%r156, %r3, 512;
	shr.u32 	%r348, %r156, 5;
	add.s32 	%r22, %r348, %r1;
	add.s32 	%r157, %r3, 640;
	shr.u32 	%r350, %r157, 5;
	add.s32 	%r24, %r350, %r1;
	add.s32 	%r158, %r3, 768;
	shr.u32 	%r352, %r158, 5;
	add.s32 	%r26, %r352, %r1;
	add.s32 	%r159, %r3, 896;
	shr.u32 	%r354, %r159, 5;
	add.s32 	%r28, %r354, %r1;
	neg.s32 	%r356, %r152;
	mad.lo.s32 	%r353, %r119, %r354, %r11;
	mad.lo.s32 	%r351, %r119, %r352, %r11;
	mad.lo.s32 	%r349, %r119, %r350, %r11;
	mad.lo.s32 	%r347, %r119, %r348, %r11;
	mad.lo.s32 	%r345, %r119, %r346, %r11;
	mad.lo.s32 	%r343, %r119, %r344, %r11;
	mad.lo.s32 	%r341, %r119, %r342, %r11;
	mad.lo.s32 	%r339, %r119, %r340, %r11;
	mad.lo.s32 	%r338, %r28, %r120, %r331;
	mad.lo.s32 	%r337, %r26, %r120, %r331;
	mad.lo.s32 	%r336, %r24, %r120, %r331;
	mad.lo.s32 	%r335, %r22, %r120, %r331;
	mad.lo.s32 	%r334, %r20, %r120, %r331;
	mad.lo.s32 	%r333, %r18, %r120, %r331;
	mad.lo.s32 	%r332, %r16, %r120, %r331;
	mad.lo.s32 	%r330, %r14, %r120, %r331;
	mov.f32 	%f50, 0f00000000;
	mov.b32 	%r355, 1;
	mov.b32 	%r329, 0;
	mov.u64 	%rd18, $str$4;
	mov.u64 	%rd54, $str$5;
	mov.u64 	%rd56, $str$6;
	mov.u64 	%rd60, $str$7;
	mov.u64 	%rd62, $str$8;
	mov.f32 	%f51, %f50;
	mov.f32 	%f52, %f50;
	mov.f32 	%f53, %f50;
	mov.f32 	%f54, %f50;
	mov.f32 	%f55, %f50;
	mov.f32 	%f56, %f50;
	mov.f32 	%f57, %f50;
$L__BB0_4:
	setp.ne.s32 	%p3, %r8, 0;
	@%p3 bra 	$L__BB0_6;
	cvta.to.local.u64 	%rd17, %rd6;
	st.local.v2.u32 	[%rd17], {%r355, %r9};
	st.local.u32 	[%rd17+8], %r329;
	cvta.global.u64 	%rd19, %rd18;
	{ // callseq 4, 0
	.param .b64 param0;
	st.param.b64 	[param0], %rd19;
	.param .b64 param1;
	st.param.b64 	[param1], %rd6;
	.param .b32 retval0;
	call.uni (retval0), 
	vprintf, 
	(
	param0, 
	param1
	);
	ld.param.b32 	%r160, [retval0];
	} // callseq 4
$L__BB0_6:
	setp.ge.s32 	%p4, %r14, %r118;
	setp.ge.s32 	%p5, %r331, %r120;
	or.pred  	%p6, %p4, %p5;
	@%p6 bra 	$L__BB0_8;
	mul.wide.u32 	%rd20, %r330, 2;
	add.s64 	%rd21, %rd1, %rd20;
	ld.global.u16 	%rs73, [%rd21];
	bra.uni 	$L__BB0_9;
$L__BB0_8:
	mov.f32 	%f18, 0f00000000;
	// begin inline asm
	{  cvt.rn.f16.f32 %rs73, %f18;}

	// end inline asm
$L__BB0_9:
	setp.lt.s32 	%p7, %r331, %r120;
	setp.lt.s32 	%p8, %r16, %r118;
	mov.u32 	%r162, %tid.x;
	shl.b32 	%r163, %r162, 1;
	and.b32  	%r164, %r163, 62;
	mov.u32 	%r165, _ZZ13wmmaTiledGemmPK6__halfS1_PfiiiE2sA;
	add.s32 	%r166, %r165, %r164;
	shr.u32 	%r167, %r162, 5;
	mad.lo.s32 	%r168, %r167, 66, %r166;
	st.shared.u16 	[%r168], %rs73;
	and.pred  	%p9, %p8, %p7;
	@%p9 bra 	$L__BB0_11;
	mov.f32 	%f19, 0f00000000;
	// begin inline asm
	{  cvt.rn.f16.f32 %rs74, %f19;}

	// end inline asm
	bra.uni 	$L__BB0_12;
$L__BB0_11:
	mul.wide.u32 	%rd22, %r332, 2;
	add.s64 	%rd23, %rd1, %rd22;
	ld.global.u16 	%rs74, [%rd23];
$L__BB0_12:
	setp.lt.s32 	%p11, %r18, %r118;
	add.s32 	%r174, %r162, 128;
	shr.u32 	%r175, %r174, 5;
	mad.lo.s32 	%r176, %r175, 66, %r166;
	st.shared.u16 	[%r176], %rs74;
	and.pred  	%p12, %p11, %p7;
	@%p12 bra 	$L__BB0_14;
	mov.f32 	%f20, 0f00000000;
	// begin inline asm
	{  cvt.rn.f16.f32 %rs75, %f20;}

	// end inline asm
	bra.uni 	$L__BB0_15;
$L__BB0_14:
	mul.wide.u32 	%rd24, %r333, 2;
	add.s64 	%rd25, %rd1, %rd24;
	ld.global.u16 	%rs75, [%rd25];
$L__BB0_15:
	setp.lt.s32 	%p14, %r20, %r118;
	add.s32 	%r182, %r162, 256;
	shr.u32 	%r183, %r182, 5;
	mad.lo.s32 	%r184, %r183, 66, %r166;
	st.shared.u16 	[%r184], %rs75;
	and.pred  	%p15, %p14, %p7;
	@%p15 bra 	$L__BB0_17;
	mov.f32 	%f21, 0f00000000;
	// begin inline asm
	{  cvt.rn.f16.f32 %rs76, %f21;}

	// end inline asm
	bra.uni 	$L__BB0_18;
$L__BB0_17:
	mul.wide.u32 	%rd26, %r334, 2;
	add.s64 	%rd27, %rd1, %rd26;
	ld.global.u16 	%rs76, [%rd27];
$L__BB0_18:
	setp.lt.s32 	%p17, %r22, %r118;
	add.s32 	%r190, %r162, 384;
	shr.u32 	%r191, %r190, 5;
	mad.lo.s32 	%r192, %r191, 66, %r166;
	st.shared.u16 	[%r192], %rs76;
	and.pred  	%p18, %p17, %p7;
	@%p18 bra 	$L__BB0_20;
	mov.f32 	%f22, 0f00000000;
	// begin inline asm
	{  cvt.rn.f16.f32 %rs77, %f22;}

	// end inline asm
	bra.uni 	$L__BB0_21;
$L__BB0_20:
	mul.wide.u32 	%rd28, %r335, 2;
	add.s64 	%rd29, %rd1, %rd28;
	ld.global.u16 	%rs77, [%rd29];
$L__BB0_21:
	setp.lt.s32 	%p20, %r24, %r118;
	add.s32 	%r198, %r162, 512;
	shr.u32 	%r199, %r198, 5;
	mad.lo.s32 	%r200, %r199, 66, %r166;
	st.shared.u16 	[%r200], %rs77;
	and.pred  	%p21, %p20, %p7;
	@%p21 bra 	$L__BB0_23;
	mov.f32 	%f23, 0f00000000;
	// begin inline asm
	{  cvt.rn.f16.f32 %rs78, %f23;}

	// end inline asm
	bra.uni 	$L__BB0_24;
$L__BB0_23:
	mul.wide.u32 	%rd30, %r336, 2;
	add.s64 	%rd31, %rd1, %rd30;
	ld.global.u16 	%rs78, [%rd31];
$L__BB0_24:
	setp.lt.s32 	%p23, %r26, %r118;
	add.s32 	%r206, %r162, 640;
	shr.u32 	%r207, %r206, 5;
	mad.lo.s32 	%r208, %r207, 66, %r166;
	st.shared.u16 	[%r208], %rs78;
	and.pred  	%p24, %p23, %p7;
	@%p24 bra 	$L__BB0_26;
	mov.f32 	%f24, 0f00000000;
	// begin inline asm
	{  cvt.rn.f16.f32 %rs79, %f24;}

	// end inline asm
	bra.uni 	$L__BB0_27;
$L__BB0_26:
	mul.wide.u32 	%rd32, %r337, 2;
	add.s64 	%rd33, %rd1, %rd32;
	ld.global.u16 	%rs79, [%rd33];
$L__BB0_27:
	setp.lt.s32 	%p26, %r28, %r118;
	add.s32 	%r214, %r162, 768;
	shr.u32 	%r215, %r214, 5;
	mad.lo.s32 	%r216, %r215, 66, %r166;
	st.shared.u16 	[%r216], %rs79;
	and.pred  	%p27, %p26, %p7;
	@%p27 bra 	$L__BB0_29;
	mov.f32 	%f25, 0f00000000;
	// begin inline asm
	{  cvt.rn.f16.f32 %rs80, %f25;}

	// end inline asm
	bra.uni 	$L__BB0_30;
$L__BB0_29:
	mul.wide.u32 	%rd34, %r338, 2;
	add.s64 	%rd35, %rd1, %rd34;
	ld.global.u16 	%rs80, [%rd35];
$L__BB0_30:
	setp.ge.s32 	%p28, %r11, %r119;
	add.s32 	%r222, %r162, 896;
	shr.u32 	%r223, %r222, 5;
	mad.lo.s32 	%r224, %r223, 66, %r166;
	st.shared.u16 	[%r224], %rs80;
	setp.ge.s32 	%p29, %r340, %r120;
	or.pred  	%p30, %p29, %p28;
	@%p30 bra 	$L__BB0_32;
	mul.wide.s32 	%rd36, %r339, 2;
	add.s64 	%rd37, %rd2, %rd36;
	ld.global.u16 	%rs81, [%rd37];
	bra.uni 	$L__BB0_33;
$L__BB0_32:
	mov.f32 	%f26, 0f00000000;
	// begin inline asm
	{  cvt.rn.f16.f32 %rs81, %f26;}

	// end inline asm
$L__BB0_33:
	setp.lt.s32 	%p31, %r11, %r119;
	mov.u32 	%r228, _ZZ13wmmaTiledGemmPK6__halfS1_PfiiiE2sB;
	add.s32 	%r229, %r228, %r164;
	mad.lo.s32 	%r231, %r167, 66, %r229;
	st.shared.u16 	[%r231], %rs81;
	setp.lt.s32 	%p32, %r342, %r120;
	and.pred  	%p33, %p32, %p31;
	@%p33 bra 	$L__BB0_35;
	mov.f32 	%f27, 0f00000000;
	// begin inline asm
	{  cvt.rn.f16.f32 %rs82, %f27;}

	// end inline asm
	bra.uni 	$L__BB0_36;
$L__BB0_35:
	mul.wide.s32 	%rd38, %r341, 2;
	add.s64 	%rd39, %rd2, %rd38;
	ld.global.u16 	%rs82, [%rd39];
$L__BB0_36:
	add.s32 	%r237, %r162, 128;
	shr.u32 	%r238, %r237, 5;
	mad.lo.s32 	%r239, %r238, 66, %r229;
	st.shared.u16 	[%r239], %rs82;
	setp.lt.s32 	%p35, %r344, %r120;
	and.pred  	%p36, %p35, %p31;
	@%p36 bra 	$L__BB0_38;
	mov.f32 	%f28, 0f00000000;
	// begin inline asm
	{  cvt.rn.f16.f32 %rs83, %f28;}

	// end inline asm
	bra.uni 	$L__BB0_39;
$L__BB0_38:
	mul.wide.s32 	%rd40, %r343, 2;
	add.s64 	%rd41, %rd2, %rd40;
	ld.global.u16 	%rs83, [%rd41];
$L__BB0_39:
	add.s32 	%r245, %r162, 256;
	shr.u32 	%r246, %r245, 5;
	mad.lo.s32 	%r247, %r246, 66, %r229;
	st.shared.u16 	[%r247], %rs83;
	setp.lt.s32 	%p38, %r346, %r120;
	and.pred  	%p39, %p38, %p31;
	@%p39 bra 	$L__BB0_41;
	mov.f32 	%f29, 0f00000000;
	// begin inline asm
	{  cvt.rn.f16.f32 %rs84, %f29;}

	// end inline asm
	bra.uni 	$L__BB0_42;
$L__BB0_41:
	mul.wide.s32 	%rd42, %r345, 2;
	add.s64 	%rd43, %rd2, %rd42;
	ld.global.u16 	%rs84, [%rd43];
$L__BB0_42:
	add.s32 	%r253, %r162, 384;
	shr.u32 	%r254, %r253, 5;
	mad.lo.s32 	%r255, %r254, 66, %r229;
	st.shared.u16 	[%r255], %rs84;
	setp.lt.s32 	%p41, %r348, %r120;
	and.pred  	%p42, %p41, %p31;
	@%p42 bra 	$L__BB0_44;
	mov.f32 	%f30, 0f00000000;
	// begin inline asm
	{  cvt.rn.f16.f32 %rs85, %f30;}

	// end inline asm
	bra.uni 	$L__BB0_45;
$L__BB0_44:
	mul.wide.s32 	%rd44, %r347, 2;
	add.s64 	%rd45, %rd2, %rd44;
	ld.global.u16 	%rs85, [%rd45];
$L__BB0_45:
	add.s32 	%r261, %r162, 512;
	shr.u32 	%r262, %r261, 5;
	mad.lo.s32 	%r263, %r262, 66, %r229;
	st.shared.u16 	[%r263], %rs85;
	setp.lt.s32 	%p44, %r350, %r120;
	and.pred  	%p45, %p44, %p31;
	@%p45 bra 	$L__BB0_47;
	mov.f32 	%f31, 0f00000000;
	// begin inline asm
	{  cvt.rn.f16.f32 %rs86, %f31;}

	// end inline asm
	bra.uni 	$L__BB0_48;
$L__BB0_47:
	mul.wide.s32 	%rd46, %r349, 2;
	add.s64 	%rd47, %rd2, %rd46;
	ld.global.u16 	%rs86, [%rd47];
$L__BB0_48:
	add.s32 	%r269, %r162, 640;
	shr.u32 	%r270, %r269, 5;
	mad.lo.s32 	%r271, %r270, 66, %r229;
	st.shared.u16 	[%r271], %rs86;
	setp.lt.s32 	%p47, %r352, %r120;
	and.pred  	%p48, %p47, %p31;
	@%p48 bra 	$L__BB0_50;
	mov.f32 	%f32, 0f00000000;
	// begin inline asm
	{  cvt.rn.f16.f32 %rs87, %f32;}

	// end inline asm
	bra.uni 	$L__BB0_51;
$L__BB0_50:
	mul.wide.s32 	%rd48, %r351, 2;
	add.s64 	%rd49, %rd2, %rd48;
	ld.global.u16 	%rs87, [%rd49];
$L__BB0_51:
	add.s32 	%r277, %r162, 768;
	shr.u32 	%r278, %r277, 5;
	mad.lo.s32 	%r279, %r278, 66, %r229;
	st.shared.u16 	[%r279], %rs87;
	setp.lt.s32 	%p50, %r354, %r120;
	and.pred  	%p51, %p50, %p31;
	@%p51 bra 	$L__BB0_53;
	mov.f32 	%f33, 0f00000000;
	// begin inline asm
	{  cvt.rn.f16.f32 %rs88, %f33;}

	// end inline asm
	bra.uni 	$L__BB0_54;
$L__BB0_53:
	mul.wide.s32 	%rd50, %r353, 2;
	add.s64 	%rd51, %rd2, %rd50;
	ld.global.u16 	%rs88, [%rd51];
$L__BB0_54:
	mad.lo.s32 	%r287, %r223, 66, %r229;
	st.shared.u16 	[%r287], %rs88;
	bar.sync 	0;
	add.s32 	%r288, %r355, -1;
	or.b32  	%r289, %r288, %r8;
	setp.ne.s32 	%p52, %r289, 0;
	@%p52 bra 	$L__BB0_56;
	ld.shared.u16 	%rs65, [_ZZ13wmmaTiledGemmPK6__halfS1_PfiiiE2sA];
	// begin inline asm
	{  cvt.f32.f16 %f34, %rs65;}

	// end inline asm
	cvt.f64.f32 	%fd1, %f34;
	ld.shared.u16 	%rs66, [_ZZ13wmmaTiledGemmPK6__halfS1_PfiiiE2sB];
	// begin inline asm
	{  cvt.f32.f16 %f35, %rs66;}

	// end inline asm
	cvt.f64.f32 	%fd2, %f35;
	cvta.to.local.u64 	%rd53, %rd6;
	st.local.v2.f64 	[%rd53], {%fd1, %fd2};
	cvta.global.u64 	%rd55, %rd54;
	{ // callseq 5, 0
	.param .b64 param0;
	st.param.b64 	[param0], %rd55;
	.param .b64 param1;
	st.param.b64 	[param1], %rd6;
	.param .b32 retval0;
	call.uni (retval0), 
	vprintf, 
	(
	param0, 
	param1
	);
	ld.param.b32 	%r290, [retval0];
	} // callseq 5
	ld.shared.u16 	%rs67, [_ZZ13wmmaTiledGemmPK6__halfS1_PfiiiE2sA+2108];
	// begin inline asm
	{  cvt.f32.f16 %f36, %rs67;}

	// end inline asm
	cvt.f64.f32 	%fd3, %f36;
	ld.shared.u16 	%rs68, [_ZZ13wmmaTiledGemmPK6__halfS1_PfiiiE2sB+2108];
	// begin inline asm
	{  cvt.f32.f16 %f37, %rs68;}

	// end inline asm
	cvt.f64.f32 	%fd4, %f37;
	mov.b32 	%r292, 31;
	st.local.v2.u32 	[%rd53], {%r292, %r292};
	st.local.f64 	[%rd53+8], %fd3;
	st.local.v2.u32 	[%rd53+16], {%r292, %r292};
	st.local.f64 	[%rd53+24], %fd4;
	cvta.global.u64 	%rd57, %rd56;
	{ // callseq 6, 0
	.param .b64 param0;
	st.param.b64 	[param0], %rd57;
	.param .b64 param1;
	st.param.b64 	[param1], %rd6;
	.param .b32 retval0;
	call.uni (retval0), 
	vprintf, 
	(
	param0, 
	param1
	);
	ld.param.b32 	%r293, [retval0];
	} // callseq 6
$L__BB0_56:
	@%p3 bra 	$L__BB0_58;
	shr.u32 	%r296, %r162, 1;
	and.b32  	%r297, %r296, 16;
	cvta.to.local.u64 	%rd59, %rd6;
	mov.b32 	%r298, 0;
	st.local.v4.u32 	[%rd59], {%r298, %r298, %r298, %r297};
	cvta.global.u64 	%rd61, %rd60;
	{ // callseq 7, 0
	.param .b64 param0;
	st.param.b64 	[param0], %rd61;
	.param .b64 param1;
	st.param.b64 	[param1], %rd6;
	.param .b32 retval0;
	call.uni (retval0), 
	vprintf, 
	(
	param0, 
	param1
	);
	ld.param.b32 	%r299, [retval0];
	} // callseq 7
	mov.b32 	%r301, 33;
	st.local.v2.u32 	[%rd59], {%r301, %r301};
	cvta.global.u64 	%rd63, %rd62;
	{ // callseq 8, 0
	.param .b64 param0;
	st.param.b64 	[param0], %rd63;
	.param .b64 param1;
	st.param.b64 	[param1], %rd6;
	.param .b32 retval0;
	call.uni (retval0), 
	vprintf, 
	(
	param0, 
	param1
	);
	ld.param.b32 	%r302, [retval0];
	} // callseq 8
$L__BB0_58:
	mov.b32 	%r304, 33;
	wmma.load.a.sync.aligned.row.m16n16k16.shared.f16 	{%r74, %r75, %r76, %r77, %r78, %r79, %r80, %r81}, [%r12], %r304;
	wmma.load.b.sync.aligned.col.m16n16k16.shared.f16 	{%r82, %r83, %r84, %r85, %r86, %r87, %r88, %r89}, [%r13], %r304;
	@%p3 bra 	$L__BB0_60;
	mov.b32 	{%rs69, %rs70}, %r74;
	// begin inline asm
	{  cvt.f32.f16 %f38, %rs69;}

	// end inline asm
	cvt.f64.f32 	%fd5, %f38;
	// begin inline asm
	{  cvt.f32.f16 %f39, %rs70;}

	// end inline asm
	cvt.f64.f32 	%fd6, %f39;
	add.u64 	%rd64, %SP, 0;
	add.u64 	%rd65, %SPL, 0;
	st.local.v2.f64 	[%rd65], {%fd5, %fd6};
	mov.u64 	%rd66, $str$9;
	cvta.global.u64 	%rd67, %rd66;
	{ // callseq 9, 0
	.param .b64 param0;
	st.param.b64 	[param0], %rd67;
	.param .b64 param1;
	st.param.b64 	[param1], %rd64;
	.param .b32 retval0;
	call.uni (retval0), 
	vprintf, 
	(
	param0, 
	param1
	);
	ld.param.b32 	%r305, [retval0];
	} // callseq 9
	mov.b32 	{%rs71, %rs72}, %r82;
	// begin inline asm
	{  cvt.f32.f16 %f40, %rs71;}

	// end inline asm
	cvt.f64.f32 	%fd7, %f40;
	// begin inline asm
	{  cvt.f32.f16 %f41, %rs72;}

	// end inline asm
	cvt.f64.f32 	%fd8, %f41;
	st.local.v2.f64 	[%rd65], {%fd7, %fd8};
	mov.u64 	%rd68, $str$10;
	cvta.global.u64 	%rd69, %rd68;
	{ // callseq 10, 0
	.param .b64 param0;
	st.param.b64 	[param0], %rd69;
	.param .b64 param1;
	st.param.b64 	[param1], %rd64;
	.param .b32 retval0;
	call.uni (retval0), 
	vprintf, 
	(
	param0, 
	param1
	);
	ld.param.b32 	%r307, [retval0];
	} // callseq 10
$L__BB0_60:
	wmma.mma.sync.aligned.row.col.m16n16k16.f32.f32 {%f42, %f43, %f44, %f45, %f46, %f47, %f48, %f49}, {%r74, %r75, %r76, %r77, %r78, %r79, %r80, %r81}, {%r82, %r83, %r84, %r85, %r86, %r87, %r88, %r89}, {%f57, %f56, %f55, %f54, %f53, %f52, %f51, %f50};
	add.s32 	%r309, %r12, 32;
	mov.b32 	%r310, 33;
	wmma.load.a.sync.aligned.row.m16n16k16.shared.f16 	{%r311, %r312, %r313, %r314, %r315, %r316, %r317, %r318}, [%r309], %r310;
	add.s32 	%r319, %r13, 1056;
	wmma.load.b.sync.aligned.col.m16n16k16.shared.f16 	{%r320, %r321, %r322, %r323, %r324, %r325, %r326, %r327}, [%r319], %r310;
	wmma.mma.sync.aligned.row.col.m16n16k16.f32.f32 {%f57, %f56, %f55, %f54, %f53, %f52, %f51, %f50}, {%r311, %r312, %r313, %r314, %r315, %r316, %r317, %r318}, {%r320, %r321, %r322, %r323, %r324, %r325, %r326, %r327}, {%f42, %f43, %f44, %f45, %f46, %f47, %f48, %f49};
	bar.sync 	0;
	add.s32 	%r356, %r356, 1;
	setp.ne.s32 	%p55, %r356, 0;
	add.s32 	%r355, %r355, 1;
	add.s32 	%r354, %r354, 32;
	shl.b32 	%r328, %r119, 5;
	add.s32 	%r353, %r353, %r328;
	add.s32 	%r352, %r352, 32;
	add.s32 	%r351, %r351, %r328;
	add.s32 	%r350, %r350, 32;
	add.s32 	%r349, %r349, %r328;
	add.s32 	%r348, %r348, 32;
	add.s32 	%r347, %r347, %r328;
	add.s32 	%r346, %r346, 32;
	add.s32 	%r345, %r345, %r328;
	add.s32 	%r344, %r344, 32;
	add.s32 	%r343, %r343, %r328;
	add.s32 	%r342, %r342, 32;
	add.s32 	%r341, %r341, %r328;
	add.s32 	%r340, %r340, 32;
	add.s32 	%r339, %r339, %r328;
	add.s32 	%r338, %r338, 32;
	add.s32 	%r337, %r337, 32;
	add.s32 	%r336, %r336, 32;
	add.s32 	%r335, %r335, 32;
	add.s32 	%r334, %r334, 32;
	add.s32 	%r333, %r333, 32;
	add.s32 	%r332, %r332, 32;
	add.s32 	%r331, %r331, 32;
	add.s32 	%r330, %r330, 32;
	add.s32 	%r329, %r329, 32;
	@%p55 bra 	$L__BB0_4;
$L__BB0_61:
	trap;

}


// ===== COMPILED SASS (sm_100) =====

	.target	sm_100

	.elftype	@"ET_EXEC"


//--------------------- .note.nv.tkinfo           --------------------------
	.section	.note.nv.tkinfo,"",@"SHT_NOTE"
	.sectionflags	@"SHF_NOTE_NV_TKINFO"
	.tkinfo
        /*0018*/ 	.word	0x00000002
        /*0030*/ 	.string	""
        /*0030*/ 	.string	"ptxas"
        /*0030*/ 	.string	"Cuda compilation tools, release 13.0, V13.0.88"
        /*0030*/ 	.string	"Build cuda_13.0.r13.0/compiler.36424714_0"
        /*0030*/ 	.string	"-arch sm_100 -m 64 "



//--------------------- .note.nv.cuinfo           --------------------------
	.section	.note.nv.cuinfo,"",@"SHT_NOTE"
	.sectionflags	@"SHF_NOTE_NV_CUINFO"
        /*0018*/ 	.short	0x0002
        /*001a*/ 	.short	0x0064
        /*001c*/ 	.short	0x0082
	.zero		2


//--------------------- .nv.info                  --------------------------
	.section	.nv.info,"",@"SHT_CUDA_INFO"
	.align	4


	//----- nvinfo : EIATTR_REGCOUNT
	.align		4
        /*0000*/ 	.byte	0x04, 0x2f
        /*0002*/ 	.short	(.L_12 - .L_11)
	.align		4
.L_11:
        /*0004*/ 	.word	index@(_Z13wmmaTiledGemmPK6__halfS1_Pfiii)
        /*0008*/ 	.word	0x00000048


	//----- nvinfo : EIATTR_FRAME_SIZE
	.align		4
.L_12:
        /*000c*/ 	.byte	0x04, 0x11
        /*000e*/ 	.short	(.L_14 - .L_13)
	.align		4
.L_13:
        /*0010*/ 	.word	index@(_Z13wmmaTiledGemmPK6__halfS1_Pfiii)
        /*0014*/ 	.word	0x00000020


	//----- nvinfo : EIATTR_MIN_STACK_SIZE
	.align		4
.L_14:
        /*0018*/ 	.byte	0x04, 0x12
        /*001a*/ 	.short	(.L_16 - .L_15)
	.align		4
.L_15:
        /*001c*/ 	.word	index@(_Z13wmmaTiledGemmPK6__halfS1_Pfiii)
        /*0020*/ 	.word	0x00000020
.L_16:


//--------------------- .nv.compat                --------------------------
	.section	.nv.compat,"",@"SHT_CUDA_COMPAT_INFO"
	.align	4
        /*0000*/ 	.byte	0x02, 0x09, 0x00, 0x00, 0x02, 0x02, 0x01, 0x00, 0x02, 0x05, 0x05, 0x00, 0x03, 0x07, 0x01, 0x01
        /*0010*/ 	.byte	0x02, 0x03, 0x00, 0x00, 0x02, 0x06, 0x01, 0x00, 0x04, 0x0b, 0x08, 0x00, 0x09, 0x00, 0x00, 0x00
        /*0020*/ 	.byte	0x00, 0x00, 0x00, 0x00


//--------------------- .nv.info._Z13wmmaTiledGemmPK6__halfS1_Pfiii --------------------------
	.section	.nv.info._Z13wmmaTiledGemmPK6__halfS1_Pfiii,"",@"SHT_CUDA_INFO"
	.sectionflags	@""
	.align	4


	//----- nvinfo : EIATTR_CUDA_API_VERSION
	.align		4
        /*0000*/ 	.byte	0x04, 0x37
        /*0002*/ 	.short	(.L_18 - .L_17)
.L_17:
        /*0004*/ 	.word	0x00000082


	//----- nvinfo : EIATTR_KPARAM_INFO
	.align		4
.L_18:
        /*0008*/ 	.byte	0x04, 0x17
        /*000a*/ 	.short	(.L_20 - .L_19)
.L_19:
        /*000c*/ 	.word	0x00000000
        /*0010*/ 	.short	0x0005
        /*0012*/ 	.short	0x0020
        /*0014*/ 	.byte	0x00, 0xf0, 0x11, 0x00


	//----- nvinfo : EIATTR_KPARAM_INFO
	.align		4
.L_20:
        /*0018*/ 	.byte	0x04, 0x17
        /*001a*/ 	.short	(.L_22 - .L_21)
.L_21:
        /*001c*/ 	.word	0x00000000
        /*0020*/ 	.short	0x0004
        /*0022*/ 	.short	0x001c
        /*0024*/ 	.byte	0x00, 0xf0, 0x11, 0x00


	//----- nvinfo : EIATTR_KPARAM_INFO
	.align		4
.L_22:
        /*0028*/ 	.byte	0x04, 0x17
        /*002a*/ 	.short	(.L_24 - .L_23)
.L_23:
        /*002c*/ 	.word	0x00000000
        /*0030*/ 	.short	0x0003
        /*0032*/ 	.short	0x0018
        /*0034*/ 	.byte	0x00, 0xf0, 0x11, 0x00


	//----- nvinfo : EIATTR_KPARAM_INFO
	.align		4
.L_24:
        /*0038*/ 	.byte	0x04, 0x17
        /*003a*/ 	.short	(.L_26 - .L_25)
.L_25:
        /*003c*/ 	.word	0x00000000
        /*0040*/ 	.short	0x0002
        /*0042*/ 	.short	0x0010
        /*0044*/ 	.byte	0x00, 0xf5, 0x21, 0x00


	//----- nvinfo : EIATTR_KPARAM_INFO
	.align		4
.L_26:
        /*0048*/ 	.byte	0x04, 0x17
        /*004a*/ 	.short	(.L_28 - .L_27)
.L_27:
        /*004c*/ 	.word	0x00000000
        /*0050*/ 	.short	0x0001
        /*0052*/ 	.short	0x0008
        /*0054*/ 	.byte	0x00, 0xf5, 0x21, 0x00


	//----- nvinfo : EIATTR_KPARAM_INFO
	.align		4
.L_28:
        /*0058*/ 	.byte	0x04, 0x17
        /*005a*/ 	.short	(.L_30 - .L_29)
.L_29:
        /*005c*/ 	.word	0x00000000
        /*0060*/ 	.short	0x0000
        /*0062*/ 	.short	0x0000
        /*0064*/ 	.byte	0x00, 0xf5, 0x21, 0x00


	//----- nvinfo : EIATTR_SPARSE_MMA_MASK
	.align		4
.L_30:
        /*0068*/ 	.byte	0x03, 0x50
        /*006a*/ 	.short	0x0000


	//----- nvinfo : EIATTR_WMMA_USED
	.align		4
        /*006c*/ 	.byte	0x01, 0x2b
	.zero		2


	//----- nvinfo : EIATTR_MAXREG_COUNT
	.align		4
        /*0070*/ 	.byte	0x03, 0x1b
        /*0072*/ 	.short	0x00ff


	//----- nvinfo : EIATTR_NUM_BARRIERS
	.align		4
        /*0074*/ 	.byte	0x02, 0x4c
        /*0076*/ 	.byte	0x01
	.zero		1


	//----- nvinfo : EIATTR_EXTERNS
	.align		4
        /*0078*/ 	.byte	0x04, 0x0f
        /*007a*/ 	.short	(.L_32 - .L_31)


	//   ....[0]....
	.align		4
.L_31:
        /*007c*/ 	.word	index@(vprintf)


	//----- nvinfo : EIATTR_MERCURY_ISA_VERSION
	.align		4
.L_32:
        /*0080*/ 	.byte	0x03, 0x5f
        /*0082*/ 	.short	0x0101


	//----- nvinfo : EIATTR_VRC_CTA_INIT_COUNT
	.align		4
        /*0084*/ 	.byte	0x02, 0x4a
	.zero		1
	.zero		1


	//----- nvinfo : EIATTR_SYSCALL_OFFSETS
	.align		4
        /*0088*/ 	.byte	0x04, 0x46
        /*008a*/ 	.short	(.L_34 - .L_33)


	//   ....[0]....
.L_33:
        /*008c*/ 	.word	0x000001e0


	//   ....[1]....
        /*0090*/ 	.word	0x000002f0


	//   ....[2]....
        /*0094*/ 	.word	0x00000380


	//   ....[3]....
        /*0098*/ 	.word	0x00000450


	//   ....[4]....
        /*009c*/ 	.word	0x00000930


	//   ....[5]....
        /*00a0*/ 	.word	0x00001590


	//   ....[6]....
        /*00a4*/ 	.word	0x00001700


	//   ....[7]....
        /*00a8*/ 	.word	0x00001840


	//   ....[8]....
        /*00ac*/ 	.word	0x000018f0


	//   ....[9]....
        /*00b0*/ 	.word	0x00001b10


	//   ....[10]....
        /*00b4*/ 	.word	0x00001be0


	//----- nvinfo : EIATTR_CRS_STACK_SIZE
	.align		4
.L_34:
        /*00b8*/ 	.byte	0x04, 0x1e
        /*00ba*/ 	.short	(.L_36 - .L_35)
.L_35:
        /*00bc*/ 	.word	0x00000000


	//----- nvinfo : EIATTR_CBANK_PARAM_SIZE
	.align		4
.L_36:
        /*00c0*/ 	.byte	0x03, 0x19
        /*00c2*/ 	.short	0x0024


	//----- nvinfo : EIATTR_PARAM_CBANK
	.align		4
        /*00c4*/ 	.byte	0x04, 0x0a
        /*00c6*/ 	.short	(.L_38 - .L_37)
	.align		4
.L_37:
        /*00c8*/ 	.word	index@(.nv.constant0._Z13wmmaTiledGemmPK6__halfS1_Pfiii)
        /*00cc*/ 	.short	0x0380
        /*00ce*/ 	.short	0x0024


	//----- nvinfo : EIATTR_SW_WAR
	.align		4
.L_38:
        /*00d0*/ 	.byte	0x04, 0x36
        /*00d2*/ 	.short	(.L_40 - .L_39)
.L_39:
        /*00d4*/ 	.word	0x00000008
.L_40:


//--------------------- .nv.callgraph             --------------------------
	.section	.nv.callgraph,"",@"SHT_CUDA_CALLGRAPH"
	.align	4
	.sectionentsize	8
	.align		4
        /*0000*/ 	.word	0x00000000
	.align		4
        /*0004*/ 	.word	0xffffffff
	.align		4
        /*0008*/ 	.word	index@(_Z13wmmaTiledGemmPK6__halfS1_Pfiii)
	.align		4
        /*000c*/ 	.word	index@(vprintf)
	.align		4
        /*0010*/ 	.word	0x00000000
	.align		4
        /*0014*/ 	.word	0xfffffffe
	.align		4
        /*0018*/ 	.word	0x00000000
	.align		4
        /*001c*/ 	.word	0xfffffffd
	.align		4
        /*0020*/ 	.word	0x00000000
	.align		4
        /*0024*/ 	.word	0xfffffffc


//--------------------- .nv.constant4             --------------------------
	.section	.nv.constant4,"a",@progbits
	.align	8
	.align		8
.nv.constant4:
        /*0000*/ 	.dword	vprintf
	.align		8
        /*0008*/ 	.dword	$str
	.align		8
        /*0010*/ 	.dword	$str$1
	.align		8
        /*0018*/ 	.dword	$str$2
	.align		8
        /*0020*/ 	.dword	$str$3
	.align		8
        /*0028*/ 	.dword	$str$4
	.align		8
        /*0030*/ 	.dword	$str$5
	.align		8
        /*0038*/ 	.dword	$str$6
	.align		8
        /*0040*/ 	.dword	$str$7
	.align		8
        /*0048*/ 	.dword	$str$8
	.align		8
        /*0050*/ 	.dword	$str$9
	.align		8
        /*0058*/ 	.dword	$str$10


//--------------------- .text._Z13wmmaTiledGemmPK6__halfS1_Pfiii --------------------------
	.section	.text._Z13wmmaTiledGemmPK6__halfS1_Pfiii,"ax",@progbits
	.align	128
        .global         _Z13wmmaTiledGemmPK6__halfS1_Pfiii
        .type           _Z13wmmaTiledGemmPK6__halfS1_Pfiii,@function
        .size           _Z13wmmaTiledGemmPK6__halfS1_Pfiii,(.L_x_18 - _Z13wmmaTiledGemmPK6__halfS1_Pfiii)
        .other          _Z13wmmaTiledGemmPK6__halfS1_Pfiii,@"STO_CUDA_ENTRY STV_DEFAULT"
_Z13wmmaTiledGemmPK6__halfS1_Pfiii:
.text._Z13wmmaTiledGemmPK6__halfS1_Pfiii:
[----:B------:R-:W0:Y:S01]  /*0000*/  LDC R1, c[0x0][0x37c] ;  /* 0x0000df00ff017b82 */ /* 0x000e220000000800 */
[----:B------:R-:W1:Y:S01]  /*0010*/  S2R R53, SR_CTAID.X ;  /* 0x0000000000357919 */ /* 0x000e620000002500 */
[----:B------:R-:W2:Y:S01]  /*0020*/  LDCU UR4, c[0x0][0x2f8] ;  /* 0x00005f00ff0477ac */ /* 0x000ea20008000800 */
[----:B0-----:R-:W-:Y:S01]  /*0030*/  VIADD R1, R1, 0xffffffe0 ;  /* 0xffffffe001017836 */ /* 0x001fe20000000000 */
[----:B------:R-:W-:Y:S01]  /*0040*/  BSSY.RECONVERGENT B6, `(.L_x_0) ;  /* 0x0000042000067945 */ /* 0x000fe20003800200 */
[----:B------:R-:W1:Y:S01]  /*0050*/  S2R R26, SR_TID.X ;  /* 0x00000000001a7919 */ /* 0x000e620000002100 */
[----:B------:R-:W0:Y:S01]  /*0060*/  LDCU UR5, c[0x0][0x2fc] ;  /* 0x00005f80ff0577ac */ /* 0x000e220008000800 */
[----:B------:R-:W3:Y:S01]  /*0070*/  S2R R52, SR_CTAID.Y ;  /* 0x0000000000347919 */ /* 0x000ee20000002600 */
[----:B------:R-:W4:Y:S01]  /*0080*/  LDCU UR36, c[0x0][0x39c] ;  /* 0x00007380ff2477ac */ /* 0x000f220008000800 */
[----:B------:R-:W1:Y:S01]  /*0090*/  LDCU UR37, c[0x0][0x3a0] ;  /* 0x00007400ff2577ac */ /* 0x000e620008000800 */
[----:B------:R-:W1:Y:S01]  /*00a0*/  LDCU UR38, c[0x0][0x398] ;  /* 0x00007300ff2677ac */ /* 0x000e620008000800 */
[----:B--2---:R-:W-:-:S05]  /*00b0*/  IADD3 R18, P1, PT, R1, UR4, RZ ;  /* 0x0000000401127c10 */ /* 0x004fca000ff3e0ff */
[----:B0-----:R-:W-:Y:S01]  /*00c0*/  IMAD.X R2, RZ, RZ, UR5, P1 ;  /* 0x00000005ff027e24 */ /* 0x001fe200088e06ff */
[----:B-1----:R-:W-:Y:S01]  /*00d0*/  LOP3.LUT R63, R26, R53, RZ, 0xfc, !PT ;  /* 0x000000351a3f7212 */ /* 0x002fe200078efcff */
[----:B------:R-:W-:Y:S01]  /*00e0*/  IMAD.SHL.U32 R53, R53, 0x20, RZ ;  /* 0x0000002035357824 */ /* 0x000fe200078e00ff */
[----:B------:R-:W-:Y:S02]  /*00f0*/  SHF.R.U32.HI R62, RZ, 0x5, R26 ;  /* 0x00000005ff3e7819 */ /* 0x000fe4000001161a */
[----:B---3--:R-:W-:Y:S01]  /*0100*/  LOP3.LUT P0, R63, R63, RZ, R52, 0xfa, !PT ;  /* 0x000000ff3f3f7212 */ /* 0x008fe2000780fa34 */
[----:B------:R-:W-:Y:S01]  /*0110*/  IMAD.SHL.U32 R52, R52, 0x20, RZ ;  /* 0x0000002034347824 */ /* 0x000fe200078e00ff */
[----:B------:R-:W-:Y:S02]  /*0120*/  SHF.R.U32.HI R19, RZ, 0x6, R26 ;  /* 0x00000006ff137819 */ /* 0x000fe4000001161a */
[----:B------:R-:W-:-:S09]  /*0130*/  LOP3.LUT R59, R62, 0x1, RZ, 0xc0, !PT ;  /* 0x000000013e3b7812 */ /* 0x000fd200078ec0ff */
[----:B----4-:R-:W-:Y:S05]  /*0140*/  @P0 BRA `(.L_x_1) ;  /* 0x0000000000c40947 */ /* 0x010fea0003800000 */
[----:B------:R-:W-:Y:S01]  /*0150*/  MOV R16, 0x0 ;  /* 0x0000000000107802 */ /* 0x000fe20000000f00 */
[----:B------:R-:W0:Y:S01]  /*0160*/  LDCU.64 UR4, c[0x4][0x8] ;  /* 0x01000100ff0477ac */ /* 0x000e220008000a00 */
[----:B------:R-:W-:Y:S02]  /*0170*/  SHF.R.U32.HI R0, RZ, 0x1, R26 ;  /* 0x00000001ff007819 */ /* 0x000fe4000001161a */
[----:B------:R-:W-:Y:S01]  /*0180*/  CS2R R6, SRZ ;  /* 0x0000000000067805 */ /* 0x000fe2000001ff00 */
[----:B------:R1:W2:Y:S01]  /*0190*/  LDC.64 R8, c[0x4][R16] ;  /* 0x0100000010087b82 */ /* 0x0002a20000000a00 */
[----:B------:R-:W-:Y:S02]  /*01a0*/  LOP3.LUT R22, R0, 0x10, RZ, 0xc0, !PT ;  /* 0x0000001000167812 */ /* 0x000fe400078ec0ff */
[----:B0-----:R-:W-:Y:S01]  /*01b0*/  MOV R4, UR4 ;  /* 0x0000000400047c02 */ /* 0x001fe20008000f00 */
[----:B-1----:R-:W-:-:S07]  /*01c0*/  IMAD.U32 R5, RZ, RZ, UR5 ;  /* 0x00000005ff057e24 */ /* 0x002fce000f8e00ff */
[----:B------:R-:W-:-:S07]  /*01d0*/  LEPC R20, `(.L_x_2) ;  /* 0x000000001014794e */ /* 0x000fce0000000000 */
[----:B--2---:R-:W-:Y:S05]  /*01e0*/  CALL.ABS.NOINC R8 ;  /* 0x0000000008007343 */ /* 0x004fea0003c00000 */
.L_x_2:
[----:B------:R-:W0:Y:S01]  /*01f0*/  LDC R8, c[0x0][0x370] ;  /* 0x0000dc00ff087b82 */ /* 0x000e220000000800 */
[----:B------:R-:W-:Y:S01]  /*0200*/  IMAD.MOV.U32 R12, RZ, RZ, 0x80 ;  /* 0x00000080ff0c7424 */ /* 0x000fe200078e00ff */
[----:B------:R-:W1:Y:S01]  /*0210*/  LDCU.64 UR4, c[0x4][0x10] ;  /* 0x01000200ff0477ac */ /* 0x000e620008000a00 */
[----:B------:R-:W-:Y:S02]  /*0220*/  IMAD.MOV.U32 R13, RZ, RZ, 0x20 ;  /* 0x00000020ff0d7424 */ /* 0x000fe400078e00ff */
[----:B------:R-:W-:Y:S02]  /*0230*/  IMAD.MOV.U32 R6, RZ, RZ, R18 ;  /* 0x000000ffff067224 */ /* 0x000fe400078e0012 */
[----:B------:R-:W-:Y:S01]  /*0240*/  IMAD.MOV.U32 R7, RZ, RZ, R2 ;  /* 0x000000ffff077224 */ /* 0x000fe200078e0002 */
[----:B------:R-:W0:Y:S01]  /*0250*/  LDC R9, c[0x0][0x374] ;  /* 0x0000dd00ff097b82 */ /* 0x000e220000000800 */
[----:B------:R2:W-:Y:S04]  /*0260*/  STL.64 [R1+0x10], R12 ;  /* 0x0000100c01007387 */ /* 0x0005e80000100a00 */
[----:B------:R2:W-:Y:S03]  /*0270*/  STL [R1+0x18], R13 ;  /* 0x0000180d01007387 */ /* 0x0005e60000100800 */
[----:B------:R-:W0:Y:S01]  /*0280*/  LDC R10, c[0x0][0x360] ;  /* 0x0000d800ff0a7b82 */ /* 0x000e220000000800 */
[----:B-1----:R-:W-:Y:S01]  /*0290*/  IMAD.U32 R4, RZ, RZ, UR4 ;  /* 0x00000004ff047e24 */ /* 0x002fe2000f8e00ff */
[----:B------:R-:W-:-:S06]  /*02a0*/  MOV R5, UR5 ;  /* 0x0000000500057c02 */ /* 0x000fcc0008000f00 */
[----:B------:R-:W0:Y:S08]  /*02b0*/  LDC R11, c[0x0][0x364] ;  /* 0x0000d900ff0b7b82 */ /* 0x000e300000000800 */
[----:B------:R2:W1:Y:S01]  /*02c0*/  LDC.64 R14, c[0x4][R16] ;  /* 0x01000000100e7b82 */ /* 0x0004620000000a00 */
[----:B0-----:R2:W-:Y:S02]  /*02d0*/  STL.128 [R1], R8 ;  /* 0x0000000801007387 */ /* 0x0015e40000100c00 */
[----:B------:R-:W-:-:S07]  /*02e0*/  LEPC R20, `(.L_x_3) ;  /* 0x000000001014794e */ /* 0x000fce0000000000 */
[----:B-12---:R-:W-:Y:S05]  /*02f0*/  CALL.ABS.NOINC R14 ;  /* 0x000000000e007343 */ /* 0x006fea0003c00000 */
.L_x_3:
[----:B------:R0:W-:Y:S01]  /*0300*/  STL.64 [R1], R52 ;  /* 0x0000003401007387 */ /* 0x0001e20000100a00 */
[----:B------:R0:W1:Y:S01]  /*0310*/  LDC.64 R8, c[0x4][R16] ;  /* 0x0100000010087b82 */ /* 0x0000620000000a00 */
[----:B------:R-:W2:Y:S01]  /*0320*/  LDCU.64 UR4, c[0x4][0x18] ;  /* 0x01000300ff0477ac */ /* 0x000ea20008000a00 */
[----:B------:R-:W-:Y:S01]  /*0330*/  MOV R6, R18 ;  /* 0x0000001200067202 */ /* 0x000fe20000000f00 */
[----:B------:R-:W-:Y:S02]  /*0340*/  IMAD.MOV.U32 R7, RZ, RZ, R2 ;  /* 0x000000ffff077224 */ /* 0x000fe400078e0002 */
[----:B--2---:R-:W-:Y:S02]  /*0350*/  IMAD.U32 R4, RZ, RZ, UR4 ;  /* 0x00000004ff047e24 */ /* 0x004fe4000f8e00ff */
[----:B0-----:R-:W-:-:S07]  /*0360*/  IMAD.U32 R5, RZ, RZ, UR5 ;  /* 0x00000005ff057e24 */ /* 0x001fce000f8e00ff */
[----:B------:R-:W-:-:S07]  /*0370*/  LEPC R20, `(.L_x_4) ;  /* 0x000000001014794e */ /* 0x000fce0000000000 */
[----:B-1----:R-:W-:Y:S05]  /*0380*/  CALL.ABS.NOINC R8 ;  /* 0x0000000008007343 */ /* 0x002fea0003c00000 */
.L_x_4:
[----:B------:R-:W-:Y:S01]  /*0390*/  IMAD.IADD R9, R53, 0x1, R22 ;  /* 0x0000000135097824 */ /* 0x000fe200078e0216 */
[----:B------:R-:W-:Y:S01]  /*03a0*/  MOV R11, 0x10 ;  /* 0x00000010000b7802 */ /* 0x000fe20000000f00 */
[----:B------:R-:W-:Y:S01]  /*03b0*/  IMAD R8, R19, 0x10, R52 ;  /* 0x0000001013087824 */ /* 0x000fe200078e0234 */
[----:B------:R-:W0:Y:S01]  /*03c0*/  LDC.64 R16, c[0x4][R16] ;  /* 0x0100000010107b82 */ /* 0x000e220000000a00 */
[----:B------:R-:W-:Y:S01]  /*03d0*/  IMAD.MOV.U32 R10, RZ, RZ, 0x10 ;  /* 0x00000010ff0a7424 */ /* 0x000fe200078e00ff */
[----:B------:R-:W1:Y:S01]  /*03e0*/  LDCU.64 UR4, c[0x4][0x20] ;  /* 0x01000400ff0477ac */ /* 0x000e620008000a00 */
[----:B------:R-:W-:Y:S02]  /*03f0*/  IMAD.MOV.U32 R6, RZ, RZ, R18 ;  /* 0x000000ffff067224 */ /* 0x000fe400078e0012 */
[----:B------:R-:W-:Y:S01]  /*0400*/  IMAD.MOV.U32 R7, RZ, RZ, R2 ;  /* 0x000000ffff077224 */ /* 0x000fe200078e0002 */
[----:B------:R2:W-:Y:S01]  /*0410*/  STL.128 [R1], R8 ;  /* 0x0000000801007387 */ /* 0x0005e20000100c00 */
[----:B-1----:R-:W-:-:S02]  /*0420*/  IMAD.U32 R4, RZ, RZ, UR4 ;  /* 0x00000004ff047e24 */ /* 0x002fc4000f8e00ff */
[----:B--2---:R-:W-:-:S07]  /*0430*/  IMAD.U32 R5, RZ, RZ, UR5 ;  /* 0x00000005ff057e24 */ /* 0x004fce000f8e00ff */
[----:B------:R-:W-:-:S07]  /*0440*/  LEPC R20, `(.L_x_1) ;  /* 0x000000001014794e */ /* 0x000fce0000000000 */
[----:B0-----:R-:W-:Y:S05]  /*0450*/  CALL.ABS.NOINC R16 ;  /* 0x0000000010007343 */ /* 0x001fea0003c00000 */
.L_x_1:
[----:B------:R-:W-:Y:S05]  /*0460*/  BSYNC.RECONVERGENT B6 ;  /* 0x0000000000067941 */ /* 0x000fea0003800200 */
.L_x_0:
[----:B------:R-:W0:Y:S02]  /*0470*/  LDC R6, c[0x0][0x3a0] ;  /* 0x0000e800ff067b82 */ /* 0x000e240000000800 */
[C---:B0-----:R-:W-:Y:S02]  /*0480*/  ISETP.GE.AND P0, PT, R6.reuse, 0x1, PT ;  /* 0x000000010600780c */ /* 0x041fe40003f06270 */
[----:B------:R-:W-:-:S04]  /*0490*/  IADD3 R0, PT, PT, R6, 0x1f, RZ ;  /* 0x0000001f06007810 */ /* 0x000fc80007ffe0ff */
[----:B------:R-:W-:-:S04]  /*04a0*/  SHF.R.S32.HI R3, RZ, 0x1f, R0 ;  /* 0x0000001fff037819 */ /* 0x000fc80000011400 */
[----:B------:R-:W-:-:S03]  /*04b0*/  LEA.HI R3, R3, R0, RZ, 0x5 ;  /* 0x0000000003037211 */ /* 0x000fc600078f28ff */
[----:B------:R-:W-:Y:S05]  /*04c0*/  @!P0 BRA `(.L_x_5) ;  /* 0x00000018004c8947 */ /* 0x000fea0003800000 */
[----:B------:R-:W0:Y:S01]  /*04d0*/  S2R R5, SR_CgaCtaId ;  /* 0x0000000000057919 */ /* 0x000e220000008800 */
[----:B------:R-:W1:Y:S01]  /*04e0*/  LDC.64 R64, c[0x0][0x358] ;  /* 0x0000d600ff407b82 */ /* 0x000e620000000a00 */
[----:B------:R-:W2:Y:S01]  /*04f0*/  LDCU UR4, c[0x0][0x39c] ;  /* 0x00007380ff0477ac */ /* 0x000ea20008000800 */
[----:B------:R-:W-:Y:S01]  /*0500*/  MOV R0, 0x400 ;  /* 0x0000040000007802 */ /* 0x000fe20000000f00 */
[C---:B------:R-:W-:Y:S01]  /*0510*/  VIADD R50, R26.reuse, 0x80 ;  /* 0x000000801a327836 */ /* 0x040fe20000000000 */
[C---:B------:R-:W-:Y:S01]  /*0520*/  LOP3.LUT R51, R26.reuse, 0x1f, RZ, 0xc0, !PT ;  /* 0x0000001f1a337812 */ /* 0x040fe200078ec0ff */
[C---:B------:R-:W-:Y:S01]  /*0530*/  VIADD R49, R26.reuse, 0x100 ;  /* 0x000001001a317836 */ /* 0x040fe20000000000 */
[C---:B------:R-:W-:Y:S01]  /*0540*/  IADD3 R48, PT, PT, R26.reuse, 0x180, RZ ;  /* 0x000001801a307810 */ /* 0x040fe20007ffe0ff */
[C---:B------:R-:W-:Y:S01]  /*0550*/  VIADD R23, R26.reuse, 0x200 ;  /* 0x000002001a177836 */ /* 0x040fe20000000000 */
[----:B------:R-:W-:Y:S01]  /*0560*/  SHF.R.U32.HI R50, RZ, 0x5, R50 ;  /* 0x00000005ff327819 */ /* 0x000fe20000011632 */
[C---:B------:R-:W-:Y:S01]  /*0570*/  VIADD R24, R26.reuse, 0x280 ;  /* 0x000002801a187836 */ /* 0x040fe20000000000 */
[----:B------:R-:W-:Y:S01]  /*0580*/  SHF.R.U32.HI R49, RZ, 0x5, R49 ;  /* 0x00000005ff317819 */ /* 0x000fe20000011631 */
[C---:B------:R-:W-:Y:S01]  /*0590*/  VIADD R25, R26.reuse, 0x300 ;  /* 0x000003001a197836 */ /* 0x040fe20000000000 */
[----:B------:R-:W-:Y:S01]  /*05a0*/  SHF.R.U32.HI R48, RZ, 0x5, R48 ;  /* 0x00000005ff307819 */ /* 0x000fe20000011630 */
[----:B------:R-:W-:Y:S01]  /*05b0*/  VIADD R26, R26, 0x380 ;  /* 0x000003801a1a7836 */ /* 0x000fe20000000000 */
[----:B------:R-:W-:Y:S01]  /*05c0*/  SHF.R.U32.HI R24, RZ, 0x5, R24 ;  /* 0x00000005ff187819 */ /* 0x000fe20000011618 */
[----:B------:R-:W-:Y:S01]  /*05d0*/  VIADD R4, R0, 0x840 ;  /* 0x0000084000047836 */ /* 0x000fe20000000000 */
[----:B------:R-:W-:Y:S01]  /*05e0*/  SHF.R.U32.HI R25, RZ, 0x5, R25 ;  /* 0x00000005ff197819 */ /* 0x000fe20000011619 */
[----:B------:R-:W-:Y:S01]  /*05f0*/  IMAD.IADD R61, R53, 0x1, R51 ;  /* 0x00000001353d7824 */ /* 0x000fe200078e0233 */
[----:B------:R-:W-:Y:S01]  /*0600*/  SHF.R.S32.HI R17, RZ, 0x5, R3 ;  /* 0x00000005ff117819 */ /* 0x000fe20000011403 */
[C---:B------:R-:W-:Y:S01]  /*0610*/  IMAD.IADD R58, R52.reuse, 0x1, R50 ;  /* 0x00000001343a7824 */ /* 0x040fe200078e0232 */
[----:B------:R-:W-:Y:S01]  /*0620*/  SHF.R.U32.HI R23, RZ, 0x5, R23 ;  /* 0x00000005ff177819 */ /* 0x000fe20000011617 */
[C---:B------:R-:W-:Y:S01]  /*0630*/  IMAD.IADD R57, R52.reuse, 0x1, R49 ;  /* 0x0000000134397824 */ /* 0x040fe200078e0231 */
[----:B------:R-:W-:Y:S01]  /*0640*/  SHF.R.U32.HI R26, RZ, 0x5, R26 ;  /* 0x00000005ff1a7819 */ /* 0x000fe2000001161a */
[C---:B------:R-:W-:Y:S01]  /*0650*/  IMAD.IADD R56, R52.reuse, 0x1, R48 ;  /* 0x0000000134387824 */ /* 0x040fe200078e0230 */
[C---:B------:R-:W-:Y:S01]  /*0660*/  IADD3 R22, PT, PT, R52.reuse, R62, RZ ;  /* 0x0000003e34167210 */ /* 0x040fe20007ffe0ff */
[C---:B------:R-:W-:Y:S01]  /*0670*/  IMAD.IADD R54, R52.reuse, 0x1, R24 ;  /* 0x0000000134367824 */ /* 0x040fe200078e0218 */
[C---:B------:R-:W-:Y:S01]  /*0680*/  IADD3 R55, PT, PT, R52.reuse, R23, RZ ;  /* 0x0000001734377210 */ /* 0x040fe20007ffe0ff */
[C---:B------:R-:W-:Y:S01]  /*0690*/  IMAD.IADD R53, R52.reuse, 0x1, R25 ;  /* 0x0000000134357824 */ /* 0x040fe200078e0219 */
[----:B------:R-:W-:Y:S01]  /*06a0*/  VIMNMX R32, PT, PT, R17, 0x1, !PT ;  /* 0x0000000111207848 */ /* 0x000fe20007fe0100 */
[----:B------:R-:W-:Y:S01]  /*06b0*/  IMAD.IADD R52, R52, 0x1, R26 ;  /* 0x0000000134347824 */ /* 0x000fe200078e021a */
[----:B------:R-:W-:Y:S01]  /*06c0*/  MOV R16, 0x1 ;  /* 0x0000000100107802 */ /* 0x000fe20000000f00 */
[----:B------:R-:W-:Y:S01]  /*06d0*/  IMAD R27, R22, R6, R51 ;  /* 0x00000006161b7224 */ /* 0x000fe200078e0233 */
[C---:B0-----:R-:W-:Y:S01]  /*06e0*/  LEA R60, R5.reuse, R0, 0x18 ;  /* 0x00000000053c7211 */ /* 0x041fe200078ec0ff */
[----:B------:R-:W-:Y:S01]  /*06f0*/  IMAD.MOV R32, RZ, RZ, -R32 ;  /* 0x000000ffff207224 */ /* 0x000fe200078e0a20 */
[----:B------:R-:W-:Y:S01]  /*0700*/  LEA R4, R5, R4, 0x18 ;  /* 0x0000000405047211 */ /* 0x000fe200078ec0ff */
[----:B--2---:R-:W-:-:S02]  /*0710*/  IMAD R33, R26, UR4, R61 ;  /* 0x000000041a217c24 */ /* 0x004fc4000f8e023d */
[----:B------:R-:W-:Y:S02]  /*0720*/  IMAD R60, R19, 0x420, R60 ;  /* 0x00000420133c7824 */ /* 0x000fe400078e023c */
[----:B------:R-:W-:Y:S02]  /*0730*/  IMAD R59, R59, 0x20, R4 ;  /* 0x000000203b3b7824 */ /* 0x000fe400078e0204 */
[----:B------:R-:W-:Y:S02]  /*0740*/  IMAD.MOV.U32 R19, RZ, RZ, RZ ;  /* 0x000000ffff137224 */ /* 0x000fe400078e00ff */
[--C-:B------:R-:W-:Y:S02]  /*0750*/  IMAD R34, R25, UR4, R61.reuse ;  /* 0x0000000419227c24 */ /* 0x100fe4000f8e023d */
[--C-:B------:R-:W-:Y:S02]  /*0760*/  IMAD R35, R24, UR4, R61.reuse ;  /* 0x0000000418237c24 */ /* 0x100fe4000f8e023d */
[----:B------:R-:W-:-:S02]  /*0770*/  IMAD R36, R23, UR4, R61 ;  /* 0x0000000417247c24 */ /* 0x000fc4000f8e023d */
[--C-:B------:R-:W-:Y:S02]  /*0780*/  IMAD R37, R48, UR4, R61.reuse ;  /* 0x0000000430257c24 */ /* 0x100fe4000f8e023d */
[--C-:B------:R-:W-:Y:S02]  /*0790*/  IMAD R38, R49, UR4, R61.reuse ;  /* 0x0000000431267c24 */ /* 0x100fe4000f8e023d */
[--C-:B------:R-:W-:Y:S02]  /*07a0*/  IMAD R39, R50, UR4, R61.reuse ;  /* 0x0000000432277c24 */ /* 0x100fe4000f8e023d */
[----:B------:R-:W-:Y:S02]  /*07b0*/  IMAD R40, R62, UR4, R61 ;  /* 0x000000043e287c24 */ /* 0x000fe4000f8e023d */
[-CC-:B------:R-:W-:Y:S02]  /*07c0*/  IMAD R41, R52, R6.reuse, R51.reuse ;  /* 0x0000000634297224 */ /* 0x180fe400078e0233 */
[----:B------:R-:W-:-:S02]  /*07d0*/  IMAD R42, R53, R6, R51 ;  /* 0x00000006352a7224 */ /* 0x000fc400078e0233 */
[-CC-:B------:R-:W-:Y:S02]  /*07e0*/  IMAD R43, R54, R6.reuse, R51.reuse ;  /* 0x00000006362b7224 */ /* 0x180fe400078e0233 */
[-CC-:B------:R-:W-:Y:S02]  /*07f0*/  IMAD R44, R55, R6.reuse, R51.reuse ;  /* 0x00000006372c7224 */ /* 0x180fe400078e0233 */
[-CC-:B------:R-:W-:Y:S02]  /*0800*/  IMAD R45, R56, R6.reuse, R51.reuse ;  /* 0x00000006382d7224 */ /* 0x180fe400078e0233 */
[-CC-:B------:R-:W-:Y:S02]  /*0810*/  IMAD R46, R57, R6.reuse, R51.reuse ;  /* 0x00000006392e7224 */ /* 0x180fe400078e0233 */
[----:B-1----:R-:W-:-:S07]  /*0820*/  IMAD R47, R58, R6, R51 ;  /* 0x000000063a2f7224 */ /* 0x002fce00078e0233 */
.L_x_16:
[----:B------:R-:W-:Y:S01]  /*0830*/  ISETP.NE.AND P0, PT, R63, RZ, PT ;  /* 0x000000ff3f00720c */ /* 0x000fe20003f05270 */
[----:B------:R-:W-:Y:S03]  /*0840*/  BSSY.RECONVERGENT B6, `(.L_x_6) ;  /* 0x0000010000067945 */ /* 0x000fe60003800200 */
[----:B------:R-:W-:-:S09]  /*0850*/  P2R R0, PR, RZ, 0x1 ;  /* 0x00000001ff007803 */ /* 0x000fd20000000000 */
[----:B-12---:R-:W-:Y:S05]  /*0860*/  @P0 BRA `(.L_x_7) ;  /* 0x0000000000340947 */ /* 0x006fea0003800000 */
[----:B------:R-:W0:Y:S01]  /*0870*/  LDCU UR4, c[0x0][0x2f8] ;  /* 0x00005f00ff0477ac */ /* 0x000e220008000800 */
[----:B------:R-:W-:Y:S01]  /*0880*/  MOV R8, 0x0 ;  /* 0x0000000000087802 */ /* 0x000fe20000000f00 */
[----:B------:R-:W-:Y:S01]  /*0890*/  IMAD.MOV.U32 R7, RZ, RZ, R2 ;  /* 0x000000ffff077224 */ /* 0x000fe200078e0002 */
[----:B------:R-:W-:-:S04]  /*08a0*/  MOV R6, R18 ;  /* 0x0000001200067202 */ /* 0x000fc80000000f00 */
[----:B------:R-:W1:Y:S01]  /*08b0*/  LDC.64 R8, c[0x4][R8] ;  /* 0x0100000008087b82 */ /* 0x000e620000000a00 */
[----:B0-----:R-:W-:Y:S01]  /*08c0*/  VIADD R0, R18, -UR4 ;  /* 0x8000000412007c36 */ /* 0x001fe20008000000 */
[----:B------:R-:W0:Y:S04]  /*08d0*/  LDCU.64 UR4, c[0x4][0x28] ;  /* 0x01000500ff0477ac */ /* 0x000e280008000a00 */
[----:B------:R2:W-:Y:S04]  /*08e0*/  STL.64 [R0], R16 ;  /* 0x0000001000007387 */ /* 0x0005e80000100a00 */
[----:B------:R2:W-:Y:S01]  /*08f0*/  STL [R0+0x8], R19 ;  /* 0x0000081300007387 */ /* 0x0005e20000100800 */
[----:B0-----:R-:W-:-:S02]  /*0900*/  IMAD.U32 R4, RZ, RZ, UR4 ;  /* 0x00000004ff047e24 */ /* 0x001fc4000f8e00ff */
[----:B--2---:R-:W-:-:S07]  /*0910*/  IMAD.U32 R5, RZ, RZ, UR5 ;  /* 0x00000005ff057e24 */ /* 0x004fce000f8e00ff */
[----:B------:R-:W-:-:S07]  /*0920*/  LEPC R20, `(.L_x_7) ;  /* 0x000000001014794e */ /* 0x000fce0000000000 */
[----:B-1----:R-:W-:Y:S05]  /*0930*/  CALL.ABS.NOINC R8 ;  /* 0x0000000008007343 */ /* 0x002fea0003c00000 */
.L_x_7:
[----:B------:R-:W-:Y:S05]  /*0940*/  BSYNC.RECONVERGENT B6 ;  /* 0x0000000000067941 */ /* 0x000fea0003800200 */
.L_x_6:
[C---:B------:R-:W-:Y:S02]  /*0950*/  ISETP.GE.AND P0, PT, R51.reuse, UR37, PT ;  /* 0x0000002533007c0c */ /* 0x040fe4000bf06270 */
[----:B------:R-:W-:Y:S02]  /*0960*/  ISETP.GE.AND P1, PT, R51, UR37, PT ;  /* 0x0000002533007c0c */ /* 0x000fe4000bf26270 */
[----:B------:R-:W-:Y:S02]  /*0970*/  ISETP.GE.OR P0, PT, R22, UR38, P0 ;  /* 0x0000002616007c0c */ /* 0x000fe40008706670 */
[----:B------:R-:W-:Y:S02]  /*0980*/  ISETP.LT.AND P2, PT, R58, UR38, !P1 ;  /* 0x000000263a007c0c */ /* 0x000fe4000cf41270 */
[----:B------:R-:W-:-:S09]  /*0990*/  ISETP.LT.AND P3, PT, R57, UR38, !P1 ;  /* 0x0000002639007c0c */ /* 0x000fd2000cf61270 */
[----:B------:R-:W0:Y:S01]  /*09a0*/  @!P0 LDC.64 R6, c[0x0][0x380] ;  /* 0x0000e000ff068b82 */ /* 0x000e220000000a00 */
[----:B------:R-:W-:Y:S02]  /*09b0*/  @!P0 R2UR UR4, R64 ;  /* 0x00000000400482ca */ /* 0x000fe400000e0000 */
[----:B------:R-:W-:-:S05]  /*09c0*/  @!P0 R2UR UR5, R65 ;  /* 0x00000000410582ca */ /* 0x000fca00000e0000 */
[----:B------:R-:W1:Y:S01]  /*09d0*/  @P2 LDC.64 R4, c[0x0][0x380] ;  /* 0x0000e000ff042b82 */ /* 0x000e620000000a00 */
[----:B------:R-:W-:Y:S02]  /*09e0*/  ISETP.LT.AND P4, PT, R56, UR38, !P1 ;  /* 0x0000002638007c0c */ /* 0x000fe4000cf81270 */
[----:B------:R-:W-:Y:S01]  /*09f0*/  @!P2 PRMT R15, RZ, 0x7610, R15 ;  /* 0x00007610ff0fa816 */ /* 0x000fe2000000000f */
[----:B0-----:R-:W-:-:S04]  /*0a00*/  @!P0 IMAD.WIDE.U32 R8, R27, 0x2, R6 ;  /* 0x000000021b088825 */ /* 0x001fc800078e0006 */
[----:B------:R-:W0:Y:S01]  /*0a10*/  @P3 LDC.64 R6, c[0x0][0x380] ;  /* 0x0000e000ff063b82 */ /* 0x000e220000000a00 */
[----:B------:R-:W2:Y:S01]  /*0a20*/  @!P0 LDG.E.U16 R3, desc[UR4][R8.64] ;  /* 0x0000000408038981 */ /* 0x000ea2000c1e1500 */
[----:B------:R-:W-:Y:S02]  /*0a30*/  @P2 R2UR UR4, R64 ;  /* 0x00000000400422ca */ /* 0x000fe400000e0000 */
[----:B------:R-:W-:Y:S01]  /*0a40*/  @P2 R2UR UR5, R65 ;  /* 0x00000000410522ca */ /* 0x000fe200000e0000 */
[----:B-1----:R-:W-:Y:S01]  /*0a50*/  @P2 IMAD.WIDE.U32 R4, R47, 0x2, R4 ;  /* 0x000000022f042825 */ /* 0x002fe200078e0004 */
[----:B------:R-:W-:-:S11]  /*0a60*/  @!P3 PRMT R14, RZ, 0x7610, R14 ;  /* 0x00007610ff0eb816 */ /* 0x000fd6000000000e */
[----:B------:R1:W3:Y:S01]  /*0a70*/  @P2 LDG.E.U16 R15, desc[UR4][R4.64] ;  /* 0x00000004040f2981 */ /* 0x0002e2000c1e1500 */
[----:B------:R-:W-:Y:S02]  /*0a80*/  @P3 R2UR UR4, R64 ;  /* 0x00000000400432ca */ /* 0x000fe400000e0000 */
[----:B------:R-:W-:Y:S02]  /*0a90*/  @P3 R2UR UR5, R65 ;  /* 0x00000000410532ca */ /* 0x000fe400000e0000 */
[----:B------:R-:W-:Y:S01]  /*0aa0*/  ISETP.LT.AND P2, PT, R55, UR38, !P1 ;  /* 0x0000002637007c0c */ /* 0x000fe2000cf41270 */
[----:B0-----:R-:W-:Y:S01]  /*0ab0*/  @P3 IMAD.WIDE.U32 R6, R46, 0x2, R6 ;  /* 0x000000022e063825 */ /* 0x001fe200078e0006 */
[----:B-1----:R-:W0:Y:S09]  /*0ac0*/  @P4 LDC.64 R4, c[0x0][0x380] ;  /* 0x0000e000ff044b82 */ /* 0x002e320000000a00 */
[----:B------:R1:W4:Y:S01]  /*0ad0*/  @P3 LDG.E.U16 R14, desc[UR4][R6.64] ;  /* 0x00000004060e3981 */ /* 0x000322000c1e1500 */
[----:B------:R-:W-:-:S02]  /*0ae0*/  @P4 R2UR UR4, R64 ;  /* 0x00000000400442ca */ /* 0x000fc400000e0000 */
[----:B------:R-:W-:Y:S02]  /*0af0*/  @P4 R2UR UR5, R65 ;  /* 0x00000000410542ca */ /* 0x000fe400000e0000 */
[----:B------:R-:W-:Y:S02]  /*0b00*/  ISETP.LT.AND P3, PT, R54, UR38, !P1 ;  /* 0x0000002636007c0c */ /* 0x000fe4000cf61270 */
[----:B------:R-:W-:Y:S01]  /*0b10*/  @!P4 PRMT R13, RZ, 0x7610, R13 ;  /* 0x00007610ff0dc816 */ /* 0x000fe2000000000d */
[----:B-1----:R-:W1:Y:S01]  /*0b20*/  @P2 LDC.64 R6, c[0x0][0x380] ;  /* 0x0000e000ff062b82 */ /* 0x002e620000000a00 */
[----:B0-----:R-:W-:-:S07]  /*0b30*/  @P4 IMAD.WIDE.U32 R4, R45, 0x2, R4 ;  /* 0x000000022d044825 */ /* 0x001fce00078e0004 */
[----:B------:R0:W5:Y:S01]  /*0b40*/  @P4 LDG.E.U16 R13, desc[UR4][R4.64] ;  /* 0x00000004040d4981 */ /* 0x000162000c1e1500 */
[----:B------:R-:W-:Y:S02]  /*0b50*/  @P2 R2UR UR4, R64 ;  /* 0x00000000400422ca */ /* 0x000fe400000e0000 */
[----:B------:R-:W-:Y:S02]  /*0b60*/  @P2 R2UR UR5, R65 ;  /* 0x00000000410522ca */ /* 0x000fe400000e0000 */
[----:B------:R-:W-:Y:S02]  /*0b70*/  ISETP.LT.AND P4, PT, R53, UR38, !P1 ;  /* 0x0000002635007c0c */ /* 0x000fe4000cf81270 */
[----:B------:R-:W-:Y:S01]  /*0b80*/  @!P2 PRMT R11, RZ, 0x7610, R11 ;  /* 0x00007610ff0ba816 */ /* 0x000fe2000000000b */
[----:B0-----:R-:W0:Y:S01]  /*0b90*/  @P3 LDC.64 R4, c[0x0][0x380] ;  /* 0x0000e000ff043b82 */ /* 0x001e220000000a00 */
[----:B-1----:R-:W-:Y:S01]  /*0ba0*/  @P2 IMAD.WIDE.U32 R6, R44, 0x2, R6 ;  /* 0x000000022c062825 */ /* 0x002fe200078e0006 */
[----:B------:R-:W-:-:S06]  /*0bb0*/  ISETP.LT.AND P1, PT, R52, UR38, !P1 ;  /* 0x0000002634007c0c */ /* 0x000fcc000cf21270 */
[----:B------:R1:W5:Y:S01]  /*0bc0*/  @P2 LDG.E.U16 R11, desc[UR4][R6.64] ;  /* 0x00000004060b2981 */ /* 0x000362000c1e1500 */
[----:B------:R-:W-:Y:S01]  /*0bd0*/  @P3 R2UR UR4, R64 ;  /* 0x00000000400432ca */ /* 0x000fe200000e0000 */
[----:B------:R-:W1:Y:S01]  /*0be0*/  @P4 LDC.64 R8, c[0x0][0x380] ;  /* 0x0000e000ff084b82 */ /* 0x000e620000000a00 */
[----:B------:R-:W-:Y:S02]  /*0bf0*/  @P3 R2UR UR5, R65 ;  /* 0x00000000410532ca */ /* 0x000fe400000e0000 */
[----:B------:R-:W-:Y:S02]  /*0c00*/  ISETP.GE.AND P2, PT, R61, UR36, PT ;  /* 0x000000243d007c0c */ /* 0x000fe4000bf46270 */
[----:B------:R-:W-:Y:S02]  /*0c10*/  @!P3 PRMT R10, RZ, 0x7610, R10 ;  /* 0x00007610ff0ab816 */ /* 0x000fe4000000000a */
[----:B------:R-:W-:Y:S01]  /*0c20*/  ISETP.GE.OR P2, PT, R62, UR37, P2 ;  /* 0x000000253e007c0c */ /* 0x000fe20009746670 */
[----:B0-----:R-:W-:Y:S01]  /*0c30*/  @P3 IMAD.WIDE.U32 R4, R43, 0x2, R4 ;  /* 0x000000022b043825 */ /* 0x001fe200078e0004 */
[----:B------:R-:W-:-:S11]  /*0c40*/  @!P4 PRMT R12, RZ, 0x7610, R12 ;  /* 0x00007610ff0cc816 */ /* 0x000fd6000000000c */
[----:B-1----:R-:W0:Y:S01]  /*0c50*/  @!P2 LDC.64 R6, c[0x0][0x388] ;  /* 0x0000e200ff06ab82 */ /* 0x002e220000000a00 */
[----:B------:R1:W5:Y:S01]  /*0c60*/  @P3 LDG.E.U16 R10, desc[UR4][R4.64] ;  /* 0x00000004040a3981 */ /* 0x000362000c1e1500 */
[----:B------:R-:W-:Y:S02]  /*0c70*/  @P4 R2UR UR4, R64 ;  /* 0x00000000400442ca */ /* 0x000fe400000e0000 */
[----:B------:R-:W-:Y:S01]  /*0c80*/  @P4 R2UR UR5, R65 ;  /* 0x00000000410542ca */ /* 0x000fe200000e0000 */
[----:B------:R-:W-:-:S03]  /*0c90*/  @P4 IMAD.WIDE.U32 R8, R42, 0x2, R8 ;  /* 0x000000022a084825 */ /* 0x000fc600078e0008 */
[----:B-1----:R-:W1:Y:S09]  /*0ca0*/  @P1 LDC.64 R4, c[0x0][0x380] ;  /* 0x0000e000ff041b82 */ /* 0x002e720000000a00 */
[----:B------:R0:W5:Y:S01]  /*0cb0*/  @P4 LDG.E.U16 R12, desc[UR4][R8.64] ;  /* 0x00000004080c4981 */ /* 0x000162000c1e1500 */
[----:B------:R-:W-:-:S02]  /*0cc0*/  @P1 R2UR UR4, R64 ;  /* 0x00000000400412ca */ /* 0x000fc400000e0000 */
[C---:B------:R-:W-:Y:S02]  /*0cd0*/  @P1 R2UR UR5, R65.reuse ;  /* 0x00000000410512ca */ /* 0x040fe400000e0000 */
[----:B------:R-:W-:Y:S02]  /*0ce0*/  @!P2 R2UR UR6, R64 ;  /* 0x000000004006a2ca */ /* 0x000fe400000e0000 */
[----:B------:R-:W-:Y:S01]  /*0cf0*/  @!P2 R2UR UR7, R65 ;  /* 0x000000004107a2ca */ /* 0x000fe200000e0000 */
[----:B0-----:R-:W-:Y:S01]  /*0d00*/  @!P2 IMAD.WIDE R6, R40, 0x2, R6 ;  /* 0x000000022806a825 */ /* 0x001fe200078e0206 */
[----:B------:R-:W-:-:S03]  /*0d10*/  @!P1 PRMT R9, RZ, 0x7610, R9 ;  /* 0x00007610ff099816 */ /* 0x000fc60000000009 */
[----:B-1----:R-:W-:-:S08]  /*0d20*/  @P1 IMAD.WIDE.U32 R4, R41, 0x2, R4 ;  /* 0x0000000229041825 */ /* 0x002fd000078e0004 */
[----:B------:R-:W5:Y:S04]  /*0d30*/  @!P2 LDG.E.U16 R31, desc[UR6][R6.64] ;  /* 0x00000006061fa981 */ /* 0x000f68000c1e1500 */
[----:B------:R0:W5:Y:S01]  /*0d40*/  @P1 LDG.E.U16 R9, desc[UR4][R4.64] ;  /* 0x0000000404091981 */ /* 0x000162000c1e1500 */
[----:B------:R-:W1:Y:S01]  /*0d50*/  S2R R30, SR_TID.X ;  /* 0x00000000001e7919 */ /* 0x000e620000002100 */
[----:B------:R-:W0:Y:S01]  /*0d60*/  S2R R21, SR_CgaCtaId ;  /* 0x0000000000157919 */ /* 0x000e220000008800 */
[----:B------:R-:W-:Y:S01]  /*0d70*/  MOV R66, 0x400 ;  /* 0x0000040000427802 */ /* 0x000fe20000000f00 */
[----:B-1----:R-:W-:-:S03]  /*0d80*/  IMAD.SHL.U32 R67, R30, 0x2, RZ ;  /* 0x000000021e437824 */ /* 0x002fc600078e00ff */
[----:B0-----:R-:W-:Y:S02]  /*0d90*/  LEA R0, R21, R66, 0x18 ;  /* 0x0000004215007211 */ /* 0x001fe400078ec0ff */
[----:B------:R-:W-:Y:S02]  /*0da0*/  LOP3.LUT R67, R67, 0x3e, RZ, 0xc0, !PT ;  /* 0x0000003e43437812 */ /* 0x000fe400078ec0ff */
[----:B------:R-:W-:-:S03]  /*0db0*/  SHF.R.U32.HI R29, RZ, 0x5, R30 ;  /* 0x00000005ff1d7819 */ /* 0x000fc6000001161e */
[----:B------:R-:W-:Y:S02]  /*0dc0*/  IMAD.IADD R20, R0, 0x1, R67 ;  /* 0x0000000100147824 */ /* 0x000fe400078e0243 */
[C---:B------:R-:W-:Y:S02]  /*0dd0*/  VIADD R5, R30.reuse, 0x80 ;  /* 0x000000801e057836 */ /* 0x040fe40000000000 */
[----:B------:R-:W-:Y:S01]  /*0de0*/  IMAD R4, R29, 0x42, R20 ;  /* 0x000000421d047824 */ /* 0x000fe200078e0214 */
[C---:B------:R-:W-:Y:S01]  /*0df0*/  IADD3 R28, PT, PT, R30.reuse, 0x100, RZ ;  /* 0x000001001e1c7810 */ /* 0x040fe20007ffe0ff */
[C---:B------:R-:W-:Y:S02]  /*0e00*/  VIADD R8, R30.reuse, 0x180 ;  /* 0x000001801e087836 */ /* 0x040fe40000000000 */
[----:B------:R-:W-:Y:S01]  /*0e10*/  VIADD R7, R30, 0x200 ;  /* 0x000002001e077836 */ /* 0x000fe20000000000 */
[----:B------:R-:W-:Y:S02]  /*0e20*/  SHF.R.U32.HI R28, RZ, 0x5, R28 ;  /* 0x00000005ff1c7819 */ /* 0x000fe4000001161c */
[----:B------:R-:W-:-:S02]  /*0e30*/  SHF.R.U32.HI R8, RZ, 0x5, R8 ;  /* 0x00000005ff087819 */ /* 0x000fc40000011608 */
[----:B------:R-:W-:-:S04]  /*0e40*/  IADD3 R66, PT, PT, R66, 0x840, RZ ;  /* 0x0000084042427810 */ /* 0x000fc80007ffe0ff */
[----:B------:R-:W-:Y:S01]  /*0e50*/  LEA R66, R21, R66, 0x18 ;  /* 0x0000004215427211 */ /* 0x000fe200078ec0ff */
[----:B------:R-:W-:-:S05]  /*0e60*/  VIADD R21, R30, 0x380 ;  /* 0x000003801e157836 */ /* 0x000fca0000000000 */
[----:B------:R-:W-:Y:S02]  /*0e70*/  SHF.R.U32.HI R21, RZ, 0x5, R21 ;  /* 0x00000005ff157819 */ /* 0x000fe40000011615 */
[----:B------:R-:W-:-:S05]  /*0e80*/  @P0 PRMT R3, RZ, 0x7610, R3 ;  /* 0x00007610ff030816 */ /* 0x000fca0000000003 */
[----:B--2---:R0:W-:Y:S01]  /*0e90*/  STS.U16 [R4], R3 ;  /* 0x0000000304007388 */ /* 0x0041e20000000400 */
[----:B------:R-:W-:Y:S02]  /*0ea0*/  ISETP.GE.AND P0, PT, R61, UR36, PT ;  /* 0x000000243d007c0c */ /* 0x000fe4000bf06270 */
[----:B0-----:R-:W-:-:S05]  /*0eb0*/  SHF.R.U32.HI R3, RZ, 0x5, R5 ;  /* 0x00000005ff037819 */ /* 0x001fca0000011605 */
[--C-:B------:R-:W-:Y:S01]  /*0ec0*/  IMAD R6, R3, 0x42, R20.reuse ;  /* 0x0000004203067824 */ /* 0x100fe200078e0214 */
[----:B------:R-:W-:Y:S01]  /*0ed0*/  ISETP.LT.AND P4, PT, R50, UR37, !P0 ;  /* 0x0000002532007c0c */ /* 0x000fe2000c781270 */
[--C-:B------:R-:W-:Y:S02]  /*0ee0*/  IMAD R5, R28, 0x42, R20.reuse ;  /* 0x000000421c057824 */ /* 0x100fe400078e0214 */
[--C-:B------:R-:W-:Y:S01]  /*0ef0*/  IMAD R4, R8, 0x42, R20.reuse ;  /* 0x0000004208047824 */ /* 0x100fe200078e0214 */
[----:B---3--:R0:W-:Y:S02]  /*0f00*/  STS.U16 [R6], R15 ;  /* 0x0000000f06007388 */ /* 0x0081e40000000400 */
[----:B0-----:R-:W-:Y:S01]  /*0f10*/  SHF.R.U32.HI R15, RZ, 0x5, R7 ;  /* 0x00000005ff0f7819 */ /* 0x001fe20000011607 */
[C---:B------:R-:W-:Y:S01]  /*0f20*/  VIADD R7, R30.reuse, 0x280 ;  /* 0x000002801e077836 */ /* 0x040fe20000000000 */
[----:B----4-:R-:W-:Y:S03]  /*0f30*/  STS.U16 [R5], R14 ;  /* 0x0000000e05007388 */ /* 0x010fe60000000400 */
[--C-:B------:R-:W-:Y:S01]  /*0f40*/  IMAD R6, R15, 0x42, R20.reuse ;  /* 0x000000420f067824 */ /* 0x100fe200078e0214 */
[----:B------:R-:W-:Y:S01]  /*0f50*/  ISETP.LT.AND P1, PT, R49, UR37, !P0 ;  /* 0x0000002531007c0c */ /* 0x000fe2000c721270 */
[----:B-----5:R0:W-:Y:S02]  /*0f60*/  STS.U16 [R4], R13 ;  /* 0x0000000d04007388 */ /* 0x0201e40000000400 */
[----:B0-----:R-:W-:Y:S01]  /*0f70*/  SHF.R.U32.HI R13, RZ, 0x5, R7 ;  /* 0x00000005ff0d7819 */ /* 0x001fe20000011607 */
[----:B------:R-:W-:Y:S01]  /*0f80*/  VIADD R7, R30, 0x300 ;  /* 0x000003001e077836 */ /* 0x000fe20000000000 */
[----:B------:R0:W-:Y:S03]  /*0f90*/  STS.U16 [R6], R11 ;  /* 0x0000000b06007388 */ /* 0x0001e60000000400 */
[----:B------:R-:W-:Y:S01]  /*0fa0*/  IMAD R5, R13, 0x42, R20 ;  /* 0x000000420d057824 */ /* 0x000fe200078e0214 */
[----:B0-----:R-:W-:-:S02]  /*0fb0*/  SHF.R.U32.HI R11, RZ, 0x5, R7 ;  /* 0x00000005ff0b7819 */ /* 0x001fc40000011607 */
[----:B------:R-:W0:Y:S01]  /*0fc0*/  @P4 LDC.64 R6, c[0x0][0x388] ;  /* 0x0000e200ff064b82 */ /* 0x000e220000000a00 */
[----:B------:R-:W-:Y:S02]  /*0fd0*/  @P4 R2UR UR4, R64 ;  /* 0x00000000400442ca */ /* 0x000fe400000e0000 */
[--C-:B------:R-:W-:Y:S01]  /*0fe0*/  IMAD R69, R11, 0x42, R20.reuse ;  /* 0x000000420b457824 */ /* 0x100fe200078e0214 */
[----:B------:R-:W-:Y:S01]  /*0ff0*/  @P4 R2UR UR5, R65 ;  /* 0x00000000410542ca */ /* 0x000fe200000e0000 */
[----:B------:R-:W-:Y:S01]  /*1000*/  IMAD R20, R21, 0x42, R20 ;  /* 0x0000004215147824 */ /* 0x000fe200078e0214 */
[----:B------:R-:W-:Y:S01]  /*1010*/  ISETP.LT.AND P3, PT, R48, UR37, !P0 ;  /* 0x0000002530007c0c */ /* 0x000fe2000c761270 */
[----:B------:R1:W-:Y:S02]  /*1020*/  STS.U16 [R5], R10 ;  /* 0x0000000a05007388 */ /* 0x0003e40000000400 */
[----:B-1----:R-:W1:Y:S01]  /*1030*/  @P1 LDC.64 R4, c[0x0][0x388] ;  /* 0x0000e200ff041b82 */ /* 0x002e620000000a00 */
[----:B0-----:R-:W-:Y:S01]  /*1040*/  @P4 IMAD.WIDE R6, R39, 0x2, R6 ;  /* 0x0000000227064825 */ /* 0x001fe200078e0206 */
[----:B------:R-:W-:Y:S03]  /*1050*/  STS.U16 [R69], R12 ;  /* 0x0000000c45007388 */ /* 0x000fe60000000400 */
[----:B------:R-:W-:-:S05]  /*1060*/  IMAD.IADD R10, R66, 0x1, R67 ;  /* 0x00000001420a7824 */ /* 0x000fca00078e0243 */
[----:B------:R-:W0:Y:S01]  /*1070*/  @P3 LDC.64 R66, c[0x0][0x388] ;  /* 0x0000e200ff423b82 */ /* 0x000e220000000a00 */
[----:B------:R2:W-:Y:S01]  /*1080*/  STS.U16 [R20], R9 ;  /* 0x0000000914007388 */ /* 0x0005e20000000400 */
[----:B------:R-:W-:Y:S02]  /*1090*/  @P2 PRMT R31, RZ, 0x7610, R31 ;  /* 0x00007610ff1f2816 */ /* 0x000fe4000000001f */
[----:B------:R-:W-:Y:S02]  /*10a0*/  ISETP.LT.AND P2, PT, R23, UR37, !P0 ;  /* 0x0000002517007c0c */ /* 0x000fe4000c741270 */
[----:B--2---:R-:W-:-:S06]  /*10b0*/  @!P4 PRMT R9, RZ, 0x7610, R9 ;  /* 0x00007610ff09c816 */ /* 0x004fcc0000000009 */
[----:B------:R2:W3:Y:S01]  /*10c0*/  @P4 LDG.E.U16 R9, desc[UR4][R6.64] ;  /* 0x0000000406094981 */ /* 0x0004e2000c1e1500 */
[----:B------:R-:W-:Y:S02]  /*10d0*/  @P1 R2UR UR4, R64 ;  /* 0x00000000400412ca */ /* 0x000fe400000e0000 */
[----:B------:R-:W-:Y:S02]  /*10e0*/  @P1 R2UR UR5, R65 ;  /* 0x00000000410512ca */ /* 0x000fe400000e0000 */
[----:B------:R-:W-:Y:S01]  /*10f0*/  ISETP.LT.AND P4, PT, R24, UR37, !P0 ;  /* 0x0000002518007c0c */ /* 0x000fe2000c781270 */
[----:B-1----:R-:W-:Y:S01]  /*1100*/  @P1 IMAD.WIDE R4, R38, 0x2, R4 ;  /* 0x0000000226041825 */ /* 0x002fe200078e0204 */
[----:B------:R-:W-:Y:S01]  /*1110*/  @!P1 PRMT R20, RZ, 0x7610, R20 ;  /* 0x00007610ff149816 */ /* 0x000fe20000000014 */
[----:B--2---:R-:W1:Y:S08]  /*1120*/  @P2 LDC.64 R6, c[0x0][0x388] ;  /* 0x0000e200ff062b82 */ /* 0x004e700000000a00 */
[----:B------:R2:W4:Y:S01]  /*1130*/  @P1 LDG.E.U16 R20, desc[UR4][R4.64] ;  /* 0x0000000404141981 */ /* 0x000522000c1e1500 */
[----:B------:R-:W-:-:S02]  /*1140*/  @P3 R2UR UR4, R64 ;  /* 0x00000000400432ca */ /* 0x000fc400000e0000 */
[----:B------:R-:W-:Y:S01]  /*1150*/  @P3 R2UR UR5, R65 ;  /* 0x00000000410532ca */ /* 0x000fe200000e0000 */
[----:B--2---:R-:W2:Y:S01]  /*1160*/  @P4 LDC.64 R4, c[0x0][0x388] ;  /* 0x0000e200ff044b82 */ /* 0x004ea20000000a00 */
[----:B------:R-:W-:Y:S01]  /*1170*/  @!P3 PRMT R14, RZ, 0x7610, R14 ;  /* 0x00007610ff0eb816 */ /* 0x000fe2000000000e */
[----:B0-----:R-:W-:Y:S01]  /*1180*/  @P3 IMAD.WIDE R66, R37, 0x2, R66 ;  /* 0x0000000225423825 */ /* 0x001fe200078e0242 */
[----:B------:R-:W-:Y:S02]  /*1190*/  @P2 R2UR UR6, R64 ;  /* 0x00000000400622ca */ /* 0x000fe400000e0000 */
[----:B------:R-:W-:Y:S01]  /*11a0*/  @P2 R2UR UR7, R65 ;  /* 0x00000000410722ca */ /* 0x000fe200000e0000 */
[----:B------:R-:W-:-:S06]  /*11b0*/  IMAD R12, R29, 0x42, R10 ;  /* 0x000000421d0c7824 */ /* 0x000fcc00078e020a */
[----:B------:R-:W5:Y:S01]  /*11c0*/  @P3 LDG.E.U16 R14, desc[UR4][R66.64] ;  /* 0x00000004420e3981 */ /* 0x000f62000c1e1500 */
[----:B------:R-:W-:Y:S02]  /*11d0*/  @P4 R2UR UR4, R64 ;  /* 0x00000000400442ca */ /* 0x000fe400000e0000 */
[----:B------:R-:W-:Y:S02]  /*11e0*/  @P4 R2UR UR5, R65 ;  /* 0x00000000410542ca */ /* 0x000fe400000e0000 */
[----:B------:R-:W-:Y:S02]  /*11f0*/  ISETP.LT.AND P1, PT, R25, UR37, !P0 ;  /* 0x0000002519007c0c */ /* 0x000fe4000c721270 */
[----:B------:R-:W-:Y:S01]  /*1200*/  ISETP.LT.AND P0, PT, R26, UR37, !P0 ;  /* 0x000000251a007c0c */ /* 0x000fe2000c701270 */
[----:B------:R0:W-:Y:S01]  /*1210*/  STS.U16 [R12], R31 ;  /* 0x0000001f0c007388 */ /* 0x0001e20000000400 */
[----:B-1----:R-:W-:Y:S01]  /*1220*/  @P2 IMAD.WIDE R6, R36, 0x2, R6 ;  /* 0x0000000224062825 */ /* 0x002fe200078e0206 */
[----:B------:R-:W-:-:S02]  /*1230*/  @!P4 PRMT R29, RZ, 0x7610, R29 ;  /* 0x00007610ff1dc816 */ /* 0x000fc4000000001d */
[----:B0-----:R-:W-:Y:S01]  /*1240*/  @!P2 PRMT R12, RZ, 0x7610, R12 ;  /* 0x00007610ff0ca816 */ /* 0x001fe2000000000c */
[----:B--2---:R-:W-:-:S05]  /*1250*/  @P4 IMAD.WIDE R4, R35, 0x2, R4 ;  /* 0x0000000223044825 */ /* 0x004fca00078e0204 */
[----:B------:R0:W2:Y:S04]  /*1260*/  @P2 LDG.E.U16 R12, desc[UR6][R6.64] ;  /* 0x00000006060c2981 */ /* 0x0000a8000c1e1500 */
[----:B------:R1:W2:Y:S01]  /*1270*/  @P4 LDG.E.U16 R29, desc[UR4][R4.64] ;  /* 0x00000004041d4981 */ /* 0x0002a2000c1e1500 */
[----:B0-----:R-:W0:Y:S08]  /*1280*/  @P1 LDC.64 R6, c[0x0][0x388] ;  /* 0x0000e200ff061b82 */ /* 0x001e300000000a00 */
[----:B-1----:R-:W1:Y:S01]  /*1290*/  @P0 LDC.64 R4, c[0x0][0x388] ;  /* 0x0000e200ff040b82 */ /* 0x002e620000000a00 */
[----:B------:R-:W-:-:S02]  /*12a0*/  @P1 R2UR UR4, R64 ;  /* 0x00000000400412ca */ /* 0x000fc400000e0000 */
[C---:B------:R-:W-:Y:S02]  /*12b0*/  @P1 R2UR UR5, R65.reuse ;  /* 0x00000000410512ca */ /* 0x040fe400000e0000 */
[----:B------:R-:W-:Y:S02]  /*12c0*/  @P0 R2UR UR6, R64 ;  /* 0x00000000400602ca */ /* 0x000fe400000e0000 */
[----:B------:R-:W-:Y:S02]  /*12d0*/  @P0 R2UR UR7, R65 ;  /* 0x00000000410702ca */ /* 0x000fe400000e0000 */
[----:B------:R-:W-:Y:S02]  /*12e0*/  @!P1 PRMT R31, RZ, 0x7610, R31 ;  /* 0x00007610ff1f9816 */ /* 0x000fe4000000001f */
[----:B------:R-:W-:Y:S01]  /*12f0*/  @!P0 PRMT R66, RZ, 0x7610, R66 ;  /* 0x00007610ff428816 */ /* 0x000fe20000000042 */
[----:B0-----:R-:W-:-:S05]  /*1300*/  @P1 IMAD.WIDE R6, R34, 0x2, R6 ;  /* 0x0000000222061825 */ /* 0x001fca00078e0206 */
[----:B------:R-:W2:Y:S01]  /*1310*/  @P1 LDG.E.U16 R31, desc[UR4][R6.64] ;  /* 0x00000004061f1981 */ /* 0x000ea2000c1e1500 */
[----:B-1----:R-:W-:-:S05]  /*1320*/  @P0 IMAD.WIDE R4, R33, 0x2, R4 ;  /* 0x0000000221040825 */ /* 0x002fca00078e0204 */
[----:B------:R0:W2:Y:S01]  /*1330*/  @P0 LDG.E.U16 R66, desc[UR6][R4.64] ;  /* 0x0000000604420981 */ /* 0x0000a2000c1e1500 */
[--C-:B------:R-:W-:Y:S02]  /*1340*/  IMAD R68, R3, 0x42, R10.reuse ;  /* 0x0000004203447824 */ /* 0x100fe400078e020a */
[--C-:B------:R-:W-:Y:S02]  /*1350*/  IMAD R3, R28, 0x42, R10.reuse ;  /* 0x000000421c037824 */ /* 0x100fe400078e020a */
[----:B0-----:R-:W-:Y:S02]  /*1360*/  VIADD R4, R16, 0xffffffff ;  /* 0xffffffff10047836 */ /* 0x001fe40000000000 */
[----:B------:R-:W-:-:S03]  /*1370*/  IMAD R67, R8, 0x42, R10 ;  /* 0x0000004208437824 */ /* 0x000fc600078e020a */
[----:B------:R-:W-:Y:S01]  /*1380*/  LOP3.LUT P0, RZ, R4, R63, RZ, 0xfc, !PT ;  /* 0x0000003f04ff7212 */ /* 0x000fe2000780fcff */
[--C-:B------:R-:W-:Y:S02]  /*1390*/  IMAD R15, R15, 0x42, R10.reuse ;  /* 0x000000420f0f7824 */ /* 0x100fe400078e020a */
[--C-:B------:R-:W-:Y:S02]  /*13a0*/  IMAD R8, R13, 0x42, R10.reuse ;  /* 0x000000420d087824 */ /* 0x100fe400078e020a */
[--C-:B------:R-:W-:Y:S02]  /*13b0*/  IMAD R28, R11, 0x42, R10.reuse ;  /* 0x000000420b1c7824 */ /* 0x100fe400078e020a */
[----:B------:R-:W-:Y:S01]  /*13c0*/  IMAD R21, R21, 0x42, R10 ;  /* 0x0000004215157824 */ /* 0x000fe200078e020a */
[----:B------:R-:W-:Y:S05]  /*13d0*/  WARPSYNC.ALL ;  /* 0x0000000000007948 */ /* 0x000fea0003800000 */
[----:B------:R-:W-:Y:S01]  /*13e0*/  BSSY.RECONVERGENT B6, `(.L_x_8) ;  /* 0x0000033000067945 */ /* 0x000fe20003800200 */
[----:B---3--:R0:W-:Y:S04]  /*13f0*/  STS.U16 [R68], R9 ;  /* 0x0000000944007388 */ /* 0x0081e80000000400 */
[----:B----4-:R0:W-:Y:S04]  /*1400*/  STS.U16 [R3], R20 ;  /* 0x0000001403007388 */ /* 0x0101e80000000400 */
[----:B-----5:R0:W-:Y:S04]  /*1410*/  STS.U16 [R67], R14 ;  /* 0x0000000e43007388 */ /* 0x0201e80000000400 */
[----:B--2---:R0:W-:Y:S04]  /*1420*/  STS.U16 [R15], R12 ;  /* 0x0000000c0f007388 */ /* 0x0041e80000000400 */
[----:B------:R0:W-:Y:S04]  /*1430*/  STS.U16 [R8], R29 ;  /* 0x0000001d08007388 */ /* 0x0001e80000000400 */
[----:B------:R0:W-:Y:S04]  /*1440*/  STS.U16 [R28], R31 ;  /* 0x0000001f1c007388 */ /* 0x0001e80000000400 */
[----:B------:R0:W-:Y:S01]  /*1450*/  STS.U16 [R21], R66 ;  /* 0x0000004215007388 */ /* 0x0001e20000000400 */
[----:B------:R-:W-:Y:S06]  /*1460*/  BAR.SYNC.DEFER_BLOCKING 0x0 ;  /* 0x0000000000007b1d */ /* 0x000fec0000010000 */
[----:B------:R-:W-:Y:S05]  /*1470*/  @P0 BRA `(.L_x_9) ;  /* 0x0000000000a40947 */ /* 0x000fea0003800000 */
[----:B0-----:R-:W0:Y:S01]  /*1480*/  LDS.U16 R8, [R0] ;  /* 0x0000000000087984 */ /* 0x001e220000000400 */
[----:B------:R-:W1:Y:S01]  /*1490*/  LDCU UR4, c[0x0][0x2f8] ;  /* 0x00005f00ff0477ac */ /* 0x000e620008000800 */
[----:B------:R-:W-:Y:S01]  /*14a0*/  MOV R28, 0x0 ;  /* 0x00000000001c7802 */ /* 0x000fe20000000f00 */
[----:B------:R-:W-:Y:S01]  /*14b0*/  IMAD.MOV.U32 R6, RZ, RZ, R18 ;  /* 0x000000ffff067224 */ /* 0x000fe200078e0012 */
[----:B------:R-:W2:Y:S01]  /*14c0*/  LDS.U16 R10, [R0+0x840] ;  /* 0x00084000000a7984 */ /* 0x000ea20000000400 */
[----:B------:R-:W-:Y:S01]  /*14d0*/  IMAD.MOV.U32 R7, RZ, RZ, R2 ;  /* 0x000000ffff077224 */ /* 0x000fe200078e0002 */
[----:B------:R3:W4:Y:S01]  /*14e0*/  LDC.64 R12, c[0x4][R28] ;  /* 0x010000001c0c7b82 */ /* 0x0007220000000a00 */
[----:B-1----:R-:W-:Y:S01]  /*14f0*/  VIADD R29, R18, -UR4 ;  /* 0x80000004121d7c36 */ /* 0x002fe20008000000 */
[----:B------:R-:W1:Y:S02]  /*1500*/  LDCU.64 UR4, c[0x4][0x30] ;  /* 0x01000600ff0477ac */ /* 0x000e640008000a00 */
[----:B-1----:R-:W-:Y:S01]  /*1510*/  MOV R4, UR4 ;  /* 0x0000000400047c02 */ /* 0x002fe20008000f00 */
[----:B------:R-:W-:-:S02]  /*1520*/  IMAD.U32 R5, RZ, RZ, UR5 ;  /* 0x00000005ff057e24 */ /* 0x000fc4000f8e00ff */
[----:B0-----:R-:W-:Y:S02]  /*1530*/  HADD2.F32 R8, -RZ, R8.H0_H0 ;  /* 0x20000008ff087230 */ /* 0x001fe40000004100 */
[----:B--2---:R-:W-:-:S04]  /*1540*/  HADD2.F32 R10, -RZ, R10.H0_H0 ;  /* 0x2000000aff0a7230 */ /* 0x004fc80000004100 */
[----:B------:R-:W-:Y:S08]  /*1550*/  F2F.F64.F32 R8, R8 ;  /* 0x0000000800087310 */ /* 0x000ff00000201800 */
[----:B------:R-:W0:Y:S02]  /*1560*/  F2F.F64.F32 R10, R10 ;  /* 0x0000000a000a7310 */ /* 0x000e240000201800 */
[----:B0---4-:R3:W-:Y:S02]  /*1570*/  STL.128 [R29], R8 ;  /* 0x000000081d007387 */ /* 0x0117e40000100c00 */
[----:B------:R-:W-:-:S07]  /*1580*/  LEPC R20, `(.L_x_10) ;  /* 0x000000001014794e */ /* 0x000fce0000000000 */
[----:B---3--:R-:W-:Y:S05]  /*1590*/  CALL.ABS.NOINC R12 ;  /* 0x000000000c007343 */ /* 0x008fea0003c00000 */
.L_x_10:
[----:B------:R-:W0:Y:S01]  /*15a0*/  S2UR UR5, SR_CgaCtaId ;  /* 0x00000000000579c3 */ /* 0x000e220000008800 */
[----:B------:R-:W-:Y:S01]  /*15b0*/  UMOV UR4, 0x400 ;  /* 0x0000040000047882 */ /* 0x000fe20000000000 */
[----:B------:R-:W-:Y:S01]  /*15c0*/  IMAD.MOV.U32 R4, RZ, RZ, 0x1f ;  /* 0x0000001fff047424 */ /* 0x000fe200078e00ff */
[----:B------:R-:W-:-:S05]  /*15d0*/  MOV R5, 0x1f ;  /* 0x0000001f00057802 */ /* 0x000fca0000000f00 */
[----:B------:R-:W-:Y:S04]  /*15e0*/  STL.64 [R29], R4 ;  /* 0x000000041d007387 */ /* 0x000fe80000100a00 */
[----:B------:R1:W-:Y:S01]  /*15f0*/  STL.64 [R29+0x10], R4 ;  /* 0x000010041d007387 */ /* 0x0003e20000100a00 */
[----:B0-----:R-:W-:-:S09]  /*1600*/  ULEA UR4, UR5, UR4, 0x18 ;  /* 0x0000000405047291 */ /* 0x001fd2000f8ec0ff */
[----:B------:R-:W0:Y:S04]  /*1610*/  LDS.U16 R6, [UR4+0x107c] ;  /* 0x00107c04ff067984 */ /* 0x000e280008000400 */
[----:B------:R-:W2:Y:S01]  /*1620*/  LDS.U16 R0, [UR4+0x83c] ;  /* 0x00083c04ff007984 */ /* 0x000ea20008000400 */
[----:B------:R-:W1:Y:S02]  /*1630*/  LDCU.64 UR4, c[0x4][0x38] ;  /* 0x01000700ff0477ac */ /* 0x000e640008000a00 */
[----:B-1----:R-:W-:Y:S02]  /*1640*/  IMAD.U32 R4, RZ, RZ, UR4 ;  /* 0x00000004ff047e24 */ /* 0x002fe4000f8e00ff */
[----:B------:R-:W-:Y:S02]  /*1650*/  IMAD.U32 R5, RZ, RZ, UR5 ;  /* 0x00000005ff057e24 */ /* 0x000fe4000f8e00ff */
[----:B0-----:R-:W-:-:S02]  /*1660*/  HADD2.F32 R6, -RZ, R6.H0_H0 ;  /* 0x20000006ff067230 */ /* 0x001fc40000004100 */
[----:B--2---:R-:W-:-:S04]  /*1670*/  HADD2.F32 R0, -RZ, R0.H0_H0 ;  /* 0x20000000ff007230 */ /* 0x004fc80000004100 */
[----:B------:R-:W0:Y:S08]  /*1680*/  F2F.F64.F32 R6, R6 ;  /* 0x0000000600067310 */ /* 0x000e300000201800 */
[----:B------:R-:W1:Y:S01]  /*1690*/  F2F.F64.F32 R8, R0 ;  /* 0x0000000000087310 */ /* 0x000e620000201800 */
[----:B0-----:R0:W-:Y:S04]  /*16a0*/  STL.64 [R29+0x18], R6 ;  /* 0x000018061d007387 */ /* 0x0011e80000100a00 */
[----:B-1----:R1:W-:Y:S01]  /*16b0*/  STL.64 [R29+0x8], R8 ;  /* 0x000008081d007387 */ /* 0x0023e20000100a00 */
[----:B0-----:R-:W-:-:S02]  /*16c0*/  IMAD.MOV.U32 R6, RZ, RZ, R18 ;  /* 0x000000ffff067224 */ /* 0x001fc400078e0012 */
[----:B------:R-:W-:Y:S01]  /*16d0*/  IMAD.MOV.U32 R7, RZ, RZ, R2 ;  /* 0x000000ffff077224 */ /* 0x000fe200078e0002 */
[----:B-1----:R-:W0:Y:S06]  /*16e0*/  LDC.64 R28, c[0x4][R28] ;  /* 0x010000001c1c7b82 */ /* 0x002e2c0000000a00 */
[----:B------:R-:W-:-:S07]  /*16f0*/  LEPC R20, `(.L_x_9) ;  /* 0x000000001014794e */ /* 0x000fce0000000000 */
[----:B0-----:R-:W-:Y:S05]  /*1700*/  CALL.ABS.NOINC R28 ;  /* 0x000000001c007343 */ /* 0x001fea0003c00000 */
.L_x_9:
[----:B------:R-:W-:Y:S05]  /*1710*/  BSYNC.RECONVERGENT B6 ;  /* 0x0000000000067941 */ /* 0x000fea0003800200 */
.L_x_8:
[----:B------:R-:W-:Y:S01]  /*1720*/  ISETP.NE.AND P6, PT, R63, RZ, PT ;  /* 0x000000ff3f00720c */ /* 0x000fe20003fc5270 */
[----:B------:R-:W-:-:S12]  /*1730*/  BSSY.RECONVERGENT B6, `(.L_x_11) ;  /* 0x000001d000067945 */ /* 0x000fd80003800200 */
[----:B------:R-:W-:Y:S05]  /*1740*/  @P6 BRA `(.L_x_12) ;  /* 0x00000000006c6947 */ /* 0x000fea0003800000 */
[----:B------:R-:W1:Y:S01]  /*1750*/  LDCU UR4, c[0x0][0x2f8] ;  /* 0x00005f00ff0477ac */ /* 0x000e620008000800 */
[----:B------:R-:W-:Y:S02]  /*1760*/  SHF.R.U32.HI R11, RZ, 0x1, R30 ;  /* 0x00000001ff0b7819 */ /* 0x000fe4000001161e */
[----:B0-----:R-:W-:Y:S02]  /*1770*/  CS2R R8, SRZ ;  /* 0x0000000000087805 */ /* 0x001fe4000001ff00 */
[----:B------:R-:W-:Y:S01]  /*1780*/  MOV R10, RZ ;  /* 0x000000ff000a7202 */ /* 0x000fe20000000f00 */
[----:B------:R-:W-:Y:S01]  /*1790*/  IMAD.MOV.U32 R6, RZ, RZ, R18 ;  /* 0x000000ffff067224 */ /* 0x000fe200078e0012 */
[----:B------:R-:W-:Y:S02]  /*17a0*/  LOP3.LUT R11, R11, 0x10, RZ, 0xc0, !PT ;  /* 0x000000100b0b7812 */ /* 0x000fe400078ec0ff */
[----:B------:R-:W-:Y:S02]  /*17b0*/  MOV R28, 0x0 ;  /* 0x00000000001c7802 */ /* 0x000fe40000000f00 */
[----:B------:R-:W-:-:S02]  /*17c0*/  MOV R7, R2 ;  /* 0x0000000200077202 */ /* 0x000fc40000000f00 */
[----:B------:R0:W2:Y:S01]  /*17d0*/  LDC.64 R12, c[0x4][R28] ;  /* 0x010000001c0c7b82 */ /* 0x0000a20000000a00 */
[----:B-1----:R-:W-:Y:S01]  /*17e0*/  VIADD R29, R18, -UR4 ;  /* 0x80000004121d7c36 */ /* 0x002fe20008000000 */
[----:B------:R-:W1:Y:S04]  /*17f0*/  LDCU.64 UR4, c[0x4][0x40] ;  /* 0x01000800ff0477ac */ /* 0x000e680008000a00 */
[----:B------:R0:W-:Y:S01]  /*1800*/  STL.128 [R29], R8 ;  /* 0x000000081d007387 */ /* 0x0001e20000100c00 */
[----:B-1----:R-:W-:Y:S02]  /*1810*/  IMAD.U32 R4, RZ, RZ, UR4 ;  /* 0x00000004ff047e24 */ /* 0x002fe4000f8e00ff */
[----:B0-----:R-:W-:-:S07]  /*1820*/  IMAD.U32 R5, RZ, RZ, UR5 ;  /* 0x00000005ff057e24 */ /* 0x001fce000f8e00ff */
[----:B------:R-:W-:-:S07]  /*1830*/  LEPC R20, `(.L_x_13) ;  /* 0x000000001014794e */ /* 0x000fce0000000000 */
[----:B--2---:R-:W-:Y:S05]  /*1840*/  CALL.ABS.NOINC R12 ;  /* 0x000000000c007343 */ /* 0x004fea0003c00000 */
.L_x_13:
[----:B------:R0:W1:Y:S01]  /*1850*/  LDC.64 R8, c[0x4][R28] ;  /* 0x010000001c087b82 */ /* 0x0000620000000a00 */
[----:B------:R-:W2:Y:S01]  /*1860*/  LDCU.64 UR4, c[0x4][0x48] ;  /* 0x01000900ff0477ac */ /* 0x000ea20008000a00 */
[----:B------:R-:W-:Y:S01]  /*1870*/  IMAD.MOV.U32 R4, RZ, RZ, 0x21 ;  /* 0x00000021ff047424 */ /* 0x000fe200078e00ff */
[----:B------:R-:W-:Y:S01]  /*1880*/  MOV R6, R18 ;  /* 0x0000001200067202 */ /* 0x000fe20000000f00 */
[----:B------:R-:W-:Y:S02]  /*1890*/  IMAD.MOV.U32 R5, RZ, RZ, 0x21 ;  /* 0x00000021ff057424 */ /* 0x000fe400078e00ff */
[----:B------:R-:W-:-:S03]  /*18a0*/  IMAD.MOV.U32 R7, RZ, RZ, R2 ;  /* 0x000000ffff077224 */ /* 0x000fc600078e0002 */
[----:B------:R2:W-:Y:S02]  /*18b0*/  STL.64 [R29], R4 ;  /* 0x000000041d007387 */ /* 0x0005e40000100a00 */
[----:B--2---:R-:W-:Y:S02]  /*18c0*/  IMAD.U32 R4, RZ, RZ, UR4 ;  /* 0x00000004ff047e24 */ /* 0x004fe4000f8e00ff */
[----:B0-----:R-:W-:-:S07]  /*18d0*/  IMAD.U32 R5, RZ, RZ, UR5 ;  /* 0x00000005ff057e24 */ /* 0x001fce000f8e00ff */
[----:B------:R-:W-:-:S07]  /*18e0*/  LEPC R20, `(.L_x_12) ;  /* 0x000000001014794e */ /* 0x000fce0000000000 */
[----:B-1----:R-:W-:Y:S05]  /*18f0*/  CALL.ABS.NOINC R8 ;  /* 0x0000000008007343 */ /* 0x002fea0003c00000 */
.L_x_12:
[----:B------:R-:W-:Y:S05]  /*1900*/  BSYNC.RECONVERGENT B6 ;  /* 0x0000000000067941 */ /* 0x000fea0003800200 */
.L_x_11:
[----:B------:R-:W1:Y:S01]  /*1910*/  S2R R4, SR_LANEID ;  /* 0x0000000000047919 */ /* 0x000e620000000000 */
[----:B------:R-:W-:Y:S01]  /*1920*/  ISETP.NE.AND P6, PT, R63, RZ, PT ;  /* 0x000000ff3f00720c */ /* 0x000fe20003fc5270 */
[----:B------:R-:W-:Y:S05]  /*1930*/  WARPSYNC.ALL ;  /* 0x0000000000007948 */ /* 0x000fea0003800000 */
[--C-:B-1----:R-:W-:Y:S02]  /*1940*/  SHF.R.U32.HI R0, RZ, 0x3, R4.reuse ;  /* 0x00000003ff007819 */ /* 0x102fe40000011604 */
[----:B0-----:R-:W-:Y:S02]  /*1950*/  LOP3.LUT R3, R4, 0x7, RZ, 0xc0, !PT ;  /* 0x0000000704037812 */ /* 0x001fe400078ec0ff */
[----:B------:R-:W-:Y:S01]  /*1960*/  SHF.R.U32.HI R4, RZ, 0x4, R4 ;  /* 0x00000004ff047819 */ /* 0x000fe20000011604 */
[----:B------:R-:W-:-:S02]  /*1970*/  IMAD.SHL.U32 R6, R0, 0x8, RZ ;  /* 0x0000000800067824 */ /* 0x000fc400078e00ff */
[----:B------:R-:W-:Y:S02]  /*1980*/  IMAD.SHL.U32 R0, R0, 0x8, RZ ;  /* 0x0000000800007824 */ /* 0x000fe400078e00ff */
[--C-:B------:R-:W-:Y:S01]  /*1990*/  IMAD R5, R4, 0x8, R3.reuse ;  /* 0x0000000804057824 */ /* 0x100fe200078e0203 */
[----:B------:R-:W-:Y:S02]  /*19a0*/  LOP3.LUT R3, R6, 0x8, R3, 0xe2, !PT ;  /* 0x0000000806037812 */ /* 0x000fe400078ee203 */
[----:B------:R-:W-:Y:S02]  /*19b0*/  SHF.L.U32 R4, R4, 0x3, RZ ;  /* 0x0000000304047819 */ /* 0x000fe400000006ff */
[----:B------:R-:W-:-:S03]  /*19c0*/  LOP3.LUT R0, R0, 0x8, RZ, 0xe2, !PT ;  /* 0x0000000800007812 */ /* 0x000fc600078ee2ff */
[----:B------:R-:W-:Y:S02]  /*19d0*/  IMAD R3, R3, 0x21, R4 ;  /* 0x0000002103037824 */ /* 0x000fe400078e0204 */
[----:B------:R-:W-:Y:S02]  /*19e0*/  IMAD R0, R5, 0x21, R0 ;  /* 0x0000002105007824 */ /* 0x000fe400078e0200 */
[----:B------:R-:W-:Y:S02]  /*19f0*/  IMAD.U32 R3, R3, 0x2, R60 ;  /* 0x0000000203037824 */ /* 0x000fe400078e003c */
[----:B------:R-:W-:-:S03]  /*1a00*/  IMAD.U32 R0, R0, 0x2, R59 ;  /* 0x0000000200007824 */ /* 0x000fc600078e003b */
[----:B------:R0:W1:Y:S04]  /*1a10*/  LDSM.16.M88.4 R4, [R3] ;  /* 0x000000000304783b */ /* 0x0000680000000200 */
[----:B------:R0:W2:Y:S01]  /*1a20*/  LDSM.16.M88.4 R28, [R0] ;  /* 0x00000000001c783b */ /* 0x0000a20000000200 */
[----:B------:R-:W-:Y:S05]  /*1a30*/  @P6 BRA `(.L_x_14) ;  /* 0x00000000006c6947 */ /* 0x000fea0003800000 */
[--C-:B-1----:R-:W-:Y:S01]  /*1a40*/  HADD2.F32 R8, -RZ, R4.reuse.H0_H0 ;  /* 0x20000004ff087230 */ /* 0x102fe20000004100 */
[----:B--2---:R-:W-:Y:S01]  /*1a50*/  MOV R29, 0x0 ;  /* 0x00000000001d7802 */ /* 0x004fe20000000f00 */
[----:B------:R-:W-:Y:S01]  /*1a60*/  HADD2.F32 R10, -RZ, R4.H1_H1 ;  /* 0x30000004ff0a7230 */ /* 0x000fe20000004100 */
[----:B------:R-:W1:Y:S01]  /*1a70*/  LDCU.64 UR4, c[0x4][0x50] ;  /* 0x01000a00ff0477ac */ /* 0x000e620008000a00 */
[----:B------:R-:W-:Y:S01]  /*1a80*/  IMAD.MOV.U32 R6, RZ, RZ, R18 ;  /* 0x000000ffff067224 */ /* 0x000fe200078e0012 */
[----:B------:R2:W3:Y:S01]  /*1a90*/  LDC.64 R12, c[0x4][R29] ;  /* 0x010000001d0c7b82 */ /* 0x0004e20000000a00 */
[----:B------:R-:W-:Y:S01]  /*1aa0*/  F2F.F64.F32 R8, R8 ;  /* 0x0000000800087310 */ /* 0x000fe20000201800 */
[----:B------:R-:W-:-:S07]  /*1ab0*/  IMAD.MOV.U32 R7, RZ, RZ, R2 ;  /* 0x000000ffff077224 */ /* 0x000fce00078e0002 */
[----:B------:R-:W4:Y:S01]  /*1ac0*/  F2F.F64.F32 R10, R10 ;  /* 0x0000000a000a7310 */ /* 0x000f220000201800 */
[----:B-1----:R-:W-:Y:S01]  /*1ad0*/  IMAD.U32 R4, RZ, RZ, UR4 ;  /* 0x00000004ff047e24 */ /* 0x002fe2000f8e00ff */
[----:B------:R-:W-:Y:S01]  /*1ae0*/  MOV R5, UR5 ;  /* 0x0000000500057c02 */ /* 0x000fe20008000f00 */
[----:B----4-:R2:W-:Y:S06]  /*1af0*/  STL.128 [R1], R8 ;  /* 0x0000000801007387 */ /* 0x0105ec0000100c00 */
[----:B------:R-:W-:-:S07]  /*1b00*/  LEPC R20, `(.L_x_15) ;  /* 0x000000001014794e */ /* 0x000fce0000000000 */
[----:B0-23--:R-:W-:Y:S05]  /*1b10*/  CALL.ABS.NOINC R12 ;  /* 0x000000000c007343 */ /* 0x00dfea0003c00000 */
.L_x_15:
[--C-:B------:R-:W-:Y:S01]  /*1b20*/  HADD2.F32 R8, -RZ, R28.reuse.H0_H0 ;  /* 0x2000001cff087230 */ /* 0x100fe20000004100 */
[----:B------:R0:W1:Y:S01]  /*1b30*/  LDC.64 R12, c[0x4][R29] ;  /* 0x010000001d0c7b82 */ /* 0x0000620000000a00 */
[----:B------:R-:W-:Y:S01]  /*1b40*/  HADD2.F32 R10, -RZ, R28.H1_H1 ;  /* 0x3000001cff0a7230 */ /* 0x000fe20000004100 */
[----:B------:R-:W2:Y:S01]  /*1b50*/  LDCU.64 UR4, c[0x4][0x58] ;  /* 0x01000b00ff0477ac */ /* 0x000ea20008000a00 */
[----:B------:R-:W-:Y:S02]  /*1b60*/  IMAD.MOV.U32 R6, RZ, RZ, R18 ;  /* 0x000000ffff067224 */ /* 0x000fe400078e0012 */
[----:B------:R-:W-:Y:S01]  /*1b70*/  F2F.F64.F32 R8, R8 ;  /* 0x0000000800087310 */ /* 0x000fe20000201800 */
[----:B------:R-:W-:-:S07]  /*1b80*/  IMAD.MOV.U32 R7, RZ, RZ, R2 ;  /* 0x000000ffff077224 */ /* 0x000fce00078e0002 */
[----:B------:R-:W3:Y:S01]  /*1b90*/  F2F.F64.F32 R10, R10 ;  /* 0x0000000a000a7310 */ /* 0x000ee20000201800 */
[----:B--2---:R-:W-:Y:S01]  /*1ba0*/  IMAD.U32 R4, RZ, RZ, UR4 ;  /* 0x00000004ff047e24 */ /* 0x004fe2000f8e00ff */
[----:B------:R-:W-:Y:S01]  /*1bb0*/  MOV R5, UR5 ;  /* 0x0000000500057c02 */ /* 0x000fe20008000f00 */
[----:B---3--:R0:W-:Y:S06]  /*1bc0*/  STL.128 [R1], R8 ;  /* 0x0000000801007387 */ /* 0x0081ec0000100c00 */
[----:B------:R-:W-:-:S07]  /*1bd0*/  LEPC R20, `(.L_x_14) ;  /* 0x000000001014794e */ /* 0x000fce0000000000 */
[----:B01----:R-:W-:Y:S05]  /*1be0*/  CALL.ABS.NOINC R12 ;  /* 0x000000000c007343 */ /* 0x003fea0003c00000 */
.L_x_14:
[----:B0-----:R-:W0:Y:S01]  /*1bf0*/  LDC R0, c[0x0][0x39c] ;  /* 0x0000e700ff007b82 */ /* 0x001e220000000800 */
[----:B------:R-:W-:Y:S01]  /*1c00*/  VIADD R32, R32, 0x1 ;  /* 0x0000000120207836 */ /* 0x000fe20000000000 */
[----:B------:R-:W-:Y:S05]  /*1c10*/  WARPSYNC.ALL ;  /* 0x0000000000007948 */ /* 0x000fea0003800000 */
[----:B------:R-:W-:Y:S01]  /*1c20*/  ISETP.NE.AND P0, PT, R32, RZ, PT ;  /* 0x000000ff2000720c */ /* 0x000fe20003f05270 */
[----:B------:R-:W-:Y:S01]  /*1c30*/  VIADD R25, R25, 0x20 ;  /* 0x0000002019197836 */ /* 0x000fe20000000000 */
[----:B------:R-:W-:Y:S01]  /*1c40*/  IADD3 R26, PT, PT, R26, 0x20, RZ ;  /* 0x000000201a1a7810 */ /* 0x000fe20007ffe0ff */
        /* <DEDUP_REMOVED lines=8> */
[----:B------:R-:W-:-:S02]  /*1cd0*/  VIADD R62, R62, 0x20 ;  /* 0x000000203e3e7836 */ /* 0x000fc40000000000 */
[----:B------:R-:W-:Y:S02]  /*1ce0*/  VIADD R42, R42, 0x20 ;  /* 0x000000202a2a7836 */ /* 0x000fe40000000000 */
[----:B------:R-:W-:Y:S02]  /*1cf0*/  VIADD R43, R43, 0x20 ;  /* 0x000000202b2b7836 */ /* 0x000fe40000000000 */
[C---:B0-----:R-:W-:Y:S01]  /*1d00*/  IMAD R33, R0.reuse, 0x20, R33 ;  /* 0x0000002000217824 */ /* 0x041fe200078e0221 */
[C---:B------:R-:W-:Y:S01]  /*1d10*/  LEA R34, R0.reuse, R34, 0x5 ;  /* 0x0000002200227211 */ /* 0x040fe200078e28ff */
[C---:B------:R-:W-:Y:S01]  /*1d20*/  IMAD R35, R0.reuse, 0x20, R35 ;  /* 0x0000002000237824 */ /* 0x040fe200078e0223 */
[C---:B------:R-:W-:Y:S01]  /*1d30*/  LEA R38, R0.reuse, R38, 0x5 ;  /* 0x0000002600267211 */ /* 0x040fe200078e28ff */
[C---:B------:R-:W-:Y:S02]  /*1d40*/  IMAD R36, R0.reuse, 0x20, R36 ;  /* 0x0000002000247824 */ /* 0x040fe400078e0224 */
[----:B------:R-:W-:-:S02]  /*1d50*/  IMAD R37, R0, 0x20, R37 ;  /* 0x0000002000257824 */ /* 0x000fc400078e0225 */
[C---:B------:R-:W-:Y:S02]  /*1d60*/  IMAD R39, R0.reuse, 0x20, R39 ;  /* 0x0000002000277824 */ /* 0x040fe400078e0227 */
[----:B------:R-:W-:Y:S02]  /*1d70*/  IMAD R40, R0, 0x20, R40 ;  /* 0x0000002000287824 */ /* 0x000fe400078e0228 */
[----:B------:R-:W-:Y:S02]  /*1d80*/  VIADD R44, R44, 0x20 ;  /* 0x000000202c2c7836 */ /* 0x000fe40000000000 */
[----:B------:R-:W-:Y:S02]  /*1d90*/  VIADD R46, R46, 0x20 ;  /* 0x000000202e2e7836 */ /* 0x000fe40000000000 */
[----:B------:R-:W-:Y:S02]  /*1da0*/  VIADD R47, R47, 0x20 ;  /* 0x000000202f2f7836 */ /* 0x000fe40000000000 */
[----:B------:R-:W-:-:S02]  /*1db0*/  VIADD R51, R51, 0x20 ;  /* 0x0000002033337836 */ /* 0x000fc40000000000 */
[----:B------:R-:W-:Y:S02]  /*1dc0*/  VIADD R19, R19, 0x20 ;  /* 0x0000002013137836 */ /* 0x000fe40000000000 */
[----:B------:R-:W-:Y:S01]  /*1dd0*/  VIADD R16, R16, 0x1 ;  /* 0x0000000110107836 */ /* 0x000fe20000000000 */
[----:B------:R-:W-:Y:S06]  /*1de0*/  BAR.SYNC.DEFER_BLOCKING 0x0 ;  /* 0x0000000000007b1d */ /* 0x000fec0000010000 */
[----:B------:R-:W-:Y:S05]  /*1df0*/  @P0 BRA `(.L_x_16) ;  /* 0xffffffe8008c0947 */ /* 0x000fea000383ffff */
.L_x_5:
[----:B-12---:R-:W-:Y:S05]  /*1e00*/  BPT.TRAP 0x1 ;  /* 0x000000040000795c */ /* 0x006fea0000300000 */
.L_x_17:
[----:B------:R-:W-:-:S00]  /*1e10*/  BRA `(.L_x_17) ;  /* 0xfffffffc00fc7947 */ /* 0x000fc0000383ffff */
[----:B------:R-:W-:-:S00]  /*1e20*/  NOP ;  /* 0x0000000000007918 */ /* 0x000fc00000000000 */
        /* <DEDUP_REMOVED lines=13> */
.L_x_18:


//--------------------- .nv.global.init           --------------------------
	.section	.nv.global.init,"aw",@progbits
.nv.global.init:
	.type		$str,@object
	.size		$str,($str$6 - $str)
$str:
        /*0000*/ 	.byte	0x2d, 0x2d, 0x2d, 0x20, 0x4b, 0x65, 0x72, 0x6e, 0x65, 0x6c, 0x20, 0x53, 0x65, 0x74, 0x75, 0x70
        /*0010*/ 	.byte	0x20, 0x2d, 0x2d, 0x2d, 0x0a, 0x00
	.type		$str$6,@object
	.size		$str$6,($str$4 - $str$6)
$str$6:
        /*0016*/ 	.byte	0x44, 0x49, 0x41, 0x47, 0x3a, 0x20, 0x73, 0x41, 0x5b, 0x25, 0x64, 0x5d, 0x5b, 0x25, 0x64, 0x5d
        /*0026*/ 	.byte	0x3d, 0x25, 0x66, 0x2c, 0x20, 0x73, 0x42, 0x5b, 0x25, 0x64, 0x5d, 0x5b, 0x25, 0x64, 0x5d, 0x3d
        /*0036*/ 	.byte	0x25, 0x66, 0x0a, 0x00
	.type		$str$4,@object
	.size		$str$4,($str$10 - $str$4)
$str$4:
        /*003a*/ 	.byte	0x0a, 0x2d, 0x2d, 0x2d, 0x20, 0x4b, 0x2d, 0x54, 0x69, 0x6c, 0x65, 0x20, 0x25, 0x64, 0x2f, 0x25
        /*004a*/ 	.byte	0x64, 0x20, 0x28, 0x6b, 0x5f, 0x6f, 0x66, 0x66, 0x73, 0x65, 0x74, 0x3a, 0x20, 0x25, 0x64, 0x29
        /*005a*/ 	.byte	0x20, 0x2d, 0x2d, 0x2d, 0x0a, 0x00
	.type		$str$10,@object
	.size		$str$10,($str$9 - $str$10)
$str$10:
        /*0060*/ 	.byte	0x46, 0x52, 0x41, 0x47, 0x20, 0x44, 0x49, 0x41, 0x47, 0x3a, 0x20, 0x62, 0x5f, 0x66, 0x72, 0x61
        /*0070*/ 	.byte	0x67, 0x5b, 0x30, 0x5d, 0x3d, 0x25, 0x66, 0x2c, 0x20, 0x62, 0x5f, 0x66, 0x72, 0x61, 0x67, 0x5b
        /*0080*/ 	.byte	0x31, 0x5d, 0x3d, 0x25, 0x66, 0x0a, 0x00
	.type		$str$9,@object
	.size		$str$9,($str$2 - $str$9)
$str$9:
        /*0087*/ 	.byte	0x46, 0x52, 0x41, 0x47, 0x20, 0x44, 0x49, 0x41, 0x47, 0x3a, 0x20, 0x61, 0x5f, 0x66, 0x72, 0x61
        /*0097*/ 	.byte	0x67, 0x5b, 0x30, 0x5d, 0x3d, 0x25, 0x66, 0x2c, 0x20, 0x61, 0x5f, 0x66, 0x72, 0x61, 0x67, 0x5b
        /*00a7*/ 	.byte	0x31, 0x5d, 0x3d, 0x25, 0x66, 0x0a, 0x00
	.type		$str$2,@object
	.size		$str$2,($str$8 - $str$2)
$str$2:
        /*00ae*/ 	.byte	0x42, 0x6c, 0x6f, 0x63, 0x6b, 0x20, 0x28, 0x30, 0x2c, 0x30, 0x29, 0x20, 0x73, 0x74, 0x61, 0x72
        /*00be*/ 	.byte	0x74, 0x73, 0x20, 0x61, 0x74, 0x20, 0x67, 0x6c, 0x6f, 0x62, 0x61, 0x6c, 0x20, 0x43, 0x20, 0x69
        /*00ce*/ 	.byte	0x6e, 0x64, 0x65, 0x78, 0x20, 0x28, 0x25, 0x64, 0x2c, 0x20, 0x25, 0x64, 0x29, 0x0a, 0x00
	.type		$str$8,@object
	.size		$str$8,($str$1 - $str$8)
$str$8:
        /*00dd*/ 	.byte	0x57, 0x4d, 0x4d, 0x41, 0x20, 0x53, 0x54, 0x45, 0x50, 0x3a, 0x20, 0x53, 0x74, 0x72, 0x69, 0x64
        /*00ed*/ 	.byte	0x65, 0x73, 0x20, 0x41, 0x3a, 0x20, 0x25, 0x64, 0x2c, 0x20, 0x42, 0x3a, 0x20, 0x25, 0x64, 0x20
        /*00fd*/ 	.byte	0x28, 0x43, 0x61, 0x6e, 0x6f, 0x6e, 0x69, 0x63, 0x61, 0x6c, 0x20, 0x53, 0x74, 0x72, 0x69, 0x64
        /*010d*/ 	.byte	0x65, 0x29, 0x0a, 0x00
	.type		$str$1,@object
	.size		$str$1,($str$3 - $str$1)
$str$1:
        /*0111*/ 	.byte	0x47, 0x72, 0x69, 0x64, 0x3a, 0x20, 0x25, 0x64, 0x78, 0x25, 0x64, 0x2e, 0x20, 0x42, 0x6c, 0x6f
        /*0121*/ 	.byte	0x63, 0x6b, 0x3a, 0x20, 0x25, 0x64, 0x78, 0x25, 0x64, 0x2e, 0x20, 0x54, 0x68, 0x72, 0x65, 0x61
        /*0131*/ 	.byte	0x64, 0x73, 0x3a, 0x20, 0x25, 0x64, 0x2e, 0x20, 0x54, 0x69, 0x6c, 0x65, 0x3a, 0x20, 0x25, 0x64
        /*0141*/ 	.byte	0x78, 0x25, 0x64, 0x0a, 0x00
	.type		$str$3,@object
	.size		$str$3,($str$5 - $str$3)
$str$3:
        /*0146*/ 	.byte	0x57, 0x61, 0x72, 0x70, 0x20, 0x30, 0x20, 0x28, 0x54, 0x68, 0x72, 0x65, 0x61, 0x64, 0x20, 0x30
        /*0156*/ 	.byte	0x29, 0x20, 0x74, 0x61, 0x72, 0x67, 0x65, 0x74, 0x73, 0x20, 0x43, 0x20, 0x74, 0x69, 0x6c, 0x65
        /*0166*/ 	.byte	0x20, 0x61, 0x74, 0x20, 0x28, 0x25, 0x64, 0x2c, 0x20, 0x25, 0x64, 0x29, 0x20, 0x28, 0x53, 0x69
        /*0176*/ 	.byte	0x7a, 0x65, 0x20, 0x25, 0x64, 0x78, 0x25, 0x64, 0x29, 0x0a, 0x00
	.type		$str$5,@object
	.size		$str$5,($str$7 - $str$5)
$str$5:
        /*0181*/ 	.byte	0x44, 0x49, 0x41, 0x47, 0x3a, 0x20, 0x53, 0x68, 0x61, 0x72, 0x65, 0x64, 0x20, 0x4d, 0x65, 0x6d
        /*0191*/ 	.byte	0x6f, 0x72, 0x79, 0x20, 0x4c, 0x6f, 0x61, 0x64, 0x20, 0x43, 0x6f, 0x6d, 0x70, 0x6c, 0x65, 0x74
        /*01a1*/ 	.byte	0x65, 0x2e, 0x20, 0x73, 0x41, 0x5b, 0x30, 0x5d, 0x5b, 0x30, 0x5d, 0x3d, 0x25, 0x66, 0x2c, 0x20
        /*01b1*/ 	.byte	0x73, 0x42, 0x5b, 0x30, 0x5d, 0x5b, 0x30, 0x5d, 0x3d, 0x25, 0x66, 0x0a, 0x00
	.type		$str$7,@object
	.size		$str$7,(.L_7 - $str$7)
$str$7:
        /*01be*/ 	.byte	0x57, 0x4d, 0x4d, 0x41, 0x20, 0x53, 0x54, 0x45, 0x50, 0x3a, 0x20, 0x4b, 0x5f, 0x49, 0x6e, 0x6e
        /*01ce*/ 	.byte	0x65, 0x72, 0x3d, 0x25, 0x64, 0x2e, 0x20, 0x4c, 0x6f, 0x61, 0x64, 0x20, 0x41, 0x20, 0x66, 0x72
        /*01de*/ 	.byte	0x6f, 0x6d, 0x20, 0x73, 0x41, 0x5b, 0x30, 0x5d, 0x5b, 0x25, 0x64, 0x5d, 0x2e, 0x20, 0x4c, 0x6f
        /*01ee*/ 	.byte	0x61, 0x64, 0x20, 0x42, 0x20, 0x66, 0x72, 0x6f, 0x6d, 0x20, 0x73, 0x42, 0x5b, 0x25, 0x64, 0x5d
        /*01fe*/ 	.byte	0x5b, 0x25, 0x64, 0x5d, 0x2e, 0x0a, 0x00
.L_7:


//--------------------- .nv.shared._Z13wmmaTiledGemmPK6__halfS1_Pfiii --------------------------
	.section	.nv.shared._Z13wmmaTiledGemmPK6__halfS1_Pfiii,"aw",@nobits
	.sectionflags	@""
	.align	2
.nv.shared._Z13wmmaTiledGemmPK6__halfS1_Pfiii:
	.zero		5248


//--------------------- .nv.shared.reserved.0     --------------------------
	.section	.nv.shared.reserved.0,"aw",@nobits
	.weak		__nv_reservedSMEM_offset_0_alias
	.size		__nv_reservedSMEM_offset_0_alias, 0, 64
	.other		__nv_reservedSMEM_offset_0_alias,@"STO_CUDA_RESERVED_SHARED STV_DEFAULT"
__nv_reservedSMEM_offset_0_alias:
	.zero		0
	.zero		64


//--------------------- .nv.constant0._Z13wmmaTiledGemmPK6__halfS1_Pfiii --------------------------
	.section	.nv.constant0._Z13wmmaTiledGemmPK6__halfS1_Pfiii,"a",@progbits
	.sectionflags	@""
	.align	4
.nv.constant0._Z13wmmaTiledGemmPK6__halfS1_Pfiii:
	.zero		932


//--------------------- SYMBOLS --------------------------

	.type		.nv.reservedSmem.offset0,@object
	.size		.nv.reservedSmem.offset0,0x4
	.type		.nv.reservedSmem.cap,@object
	.size		.nv.reservedSmem.cap,0x4
	.type		vprintf,@function
